//
// Generated by NVIDIA NVVM Compiler
//
// Compiler Build ID: CL-36424714
// Cuda compilation tools, release 13.0, V13.0.88
// Based on NVVM 20.0.0
//

.version 9.0
.target sm_100
.address_size 64

	// .globl	_Z4gemmPfS_S_iiii
.extern .shared .align 16 .b8 shared[];

.visible .entry _Z4gemmPfS_S_iiii(
	.param .u64 .ptr .align 1 _Z4gemmPfS_S_iiii_param_0,
	.param .u64 .ptr .align 1 _Z4gemmPfS_S_iiii_param_1,
	.param .u64 .ptr .align 1 _Z4gemmPfS_S_iiii_param_2,
	.param .u32 _Z4gemmPfS_S_iiii_param_3,
	.param .u32 _Z4gemmPfS_S_iiii_param_4,
	.param .u32 _Z4gemmPfS_S_iiii_param_5,
	.param .u32 _Z4gemmPfS_S_iiii_param_6
)
{
	.reg .pred 	%p<13>;
	.reg .b32 	%r<46>;
	.reg .b32 	%f<68>;
	.reg .b64 	%rd<40>;

	ld.param.u64 	%rd5, [_Z4gemmPfS_S_iiii_param_0];
	ld.param.u64 	%rd6, [_Z4gemmPfS_S_iiii_param_1];
	ld.param.u64 	%rd4, [_Z4gemmPfS_S_iiii_param_2];
	ld.param.u32 	%r22, [_Z4gemmPfS_S_iiii_param_3];
	ld.param.u32 	%r20, [_Z4gemmPfS_S_iiii_param_4];
	ld.param.u32 	%r23, [_Z4gemmPfS_S_iiii_param_6];
	cvta.to.global.u64 	%rd1, %rd6;
	cvta.to.global.u64 	%rd2, %rd5;
	mov.u32 	%r24, %ctaid.x;
	mov.u32 	%r25, %ntid.x;
	mov.u32 	%r26, %tid.x;
	mad.lo.s32 	%r1, %r24, %r25, %r26;
	mov.u32 	%r27, %ctaid.y;
	mov.u32 	%r28, %ntid.y;
	mov.u32 	%r29, %tid.y;
	mad.lo.s32 	%r30, %r27, %r28, %r29;
	setp.ge.s32 	%p1, %r1, %r22;
	setp.ge.s32 	%p2, %r30, %r23;
	or.pred  	%p3, %p1, %p2;
	@%p3 bra 	$L__BB0_14;
	setp.lt.s32 	%p4, %r20, 1;
	mov.f32 	%f67, 0f00000000;
	@%p4 bra 	$L__BB0_13;
	mul.lo.s32 	%r3, %r20, %r1;
	and.b32  	%r4, %r20, 7;
	setp.lt.u32 	%p5, %r20, 8;
	mov.f32 	%f67, 0f00000000;
	mov.b32 	%r44, 0;
	@%p5 bra 	$L__BB0_5;
	and.b32  	%r44, %r20, 2147483640;
	neg.s32 	%r42, %r44;
	shl.b32 	%r7, %r23, 3;
	add.s64 	%rd3, %rd2, 16;
	mov.f32 	%f67, 0f00000000;
	mul.wide.s32 	%rd11, %r23, 4;
	mov.u32 	%r40, %r3;
	mov.u32 	%r41, %r30;
$L__BB0_4:
	.pragma "nounroll";
	mul.wide.s32 	%rd7, %r40, 4;
	add.s64 	%rd8, %rd3, %rd7;
	ld.global.f32 	%f17, [%rd8+-16];
	mul.wide.s32 	%rd9, %r41, 4;
	add.s64 	%rd10, %rd1, %rd9;
	ld.global.f32 	%f18, [%rd10];
	fma.rn.f32 	%f19, %f17, %f18, %f67;
	ld.global.f32 	%f20, [%rd8+-12];
	add.s64 	%rd12, %rd10, %rd11;
	ld.global.f32 	%f21, [%rd12];
	fma.rn.f32 	%f22, %f20, %f21, %f19;
	ld.global.f32 	%f23, [%rd8+-8];
	add.s64 	%rd13, %rd12, %rd11;
	ld.global.f32 	%f24, [%rd13];
	fma.rn.f32 	%f25, %f23, %f24, %f22;
	ld.global.f32 	%f26, [%rd8+-4];
	add.s64 	%rd14, %rd13, %rd11;
	ld.global.f32 	%f27, [%rd14];
	fma.rn.f32 	%f28, %f26, %f27, %f25;
	ld.global.f32 	%f29, [%rd8];
	add.s64 	%rd15, %rd14, %rd11;
	ld.global.f32 	%f30, [%rd15];
	fma.rn.f32 	%f31, %f29, %f30, %f28;
	ld.global.f32 	%f32, [%rd8+4];
	add.s64 	%rd16, %rd15, %rd11;
	ld.global.f32 	%f33, [%rd16];
	fma.rn.f32 	%f34, %f32, %f33, %f31;
	ld.global.f32 	%f35, [%rd8+8];
	add.s64 	%rd17, %rd16, %rd11;
	ld.global.f32 	%f36, [%rd17];
	fma.rn.f32 	%f37, %f35, %f36, %f34;
	ld.global.f32 	%f38, [%rd8+12];
	add.s64 	%rd18, %rd17, %rd11;
	ld.global.f32 	%f39, [%rd18];
	fma.rn.f32 	%f67, %f38, %f39, %f37;
	add.s32 	%r42, %r42, 8;
	add.s32 	%r41, %r41, %r7;
	add.s32 	%r40, %r40, 8;
	setp.ne.s32 	%p6, %r42, 0;
	@%p6 bra 	$L__BB0_4;
$L__BB0_5:
	setp.eq.s32 	%p7, %r4, 0;
	@%p7 bra 	$L__BB0_13;
	and.b32  	%r15, %r20, 3;
	setp.lt.u32 	%p8, %r4, 4;
	@%p8 bra 	$L__BB0_8;
	add.s32 	%r32, %r44, %r3;
	mul.wide.s32 	%rd19, %r32, 4;
	add.s64 	%rd20, %rd2, %rd19;
	ld.global.f32 	%f41, [%rd20];
	mad.lo.s32 	%r33, %r44, %r23, %r30;
	mul.wide.s32 	%rd21, %r33, 4;
	add.s64 	%rd22, %rd1, %rd21;
	ld.global.f32 	%f42, [%rd22];
	fma.rn.f32 	%f43, %f41, %f42, %f67;
	ld.global.f32 	%f44, [%rd20+4];
	mul.wide.s32 	%rd23, %r23, 4;
	add.s64 	%rd24, %rd22, %rd23;
	ld.global.f32 	%f45, [%rd24];
	fma.rn.f32 	%f46, %f44, %f45, %f43;
	ld.global.f32 	%f47, [%rd20+8];
	add.s64 	%rd25, %rd24, %rd23;
	ld.global.f32 	%f48, [%rd25];
	fma.rn.f32 	%f49, %f47, %f48, %f46;
	ld.global.f32 	%f50, [%rd20+12];
	add.s64 	%rd26, %rd25, %rd23;
	ld.global.f32 	%f51, [%rd26];
	fma.rn.f32 	%f67, %f50, %f51, %f49;
	add.s32 	%r44, %r44, 4;
$L__BB0_8:
	setp.eq.s32 	%p9, %r15, 0;
	@%p9 bra 	$L__BB0_13;
	setp.eq.s32 	%p10, %r15, 1;
	@%p10 bra 	$L__BB0_11;
	add.s32 	%r34, %r44, %r3;
	mul.wide.s32 	%rd27, %r34, 4;
	add.s64 	%rd28, %rd2, %rd27;
	ld.global.f32 	%f53, [%rd28];
	mad.lo.s32 	%r35, %r44, %r23, %r30;
	mul.wide.s32 	%rd29, %r35, 4;
	add.s64 	%rd30, %rd1, %rd29;
	ld.global.f32 	%f54, [%rd30];
	fma.rn.f32 	%f55, %f53, %f54, %f67;
	ld.global.f32 	%f56, [%rd28+4];
	mul.wide.s32 	%rd31, %r23, 4;
	add.s64 	%rd32, %rd30, %rd31;
	ld.global.f32 	%f57, [%rd32];
	fma.rn.f32 	%f67, %f56, %f57, %f55;
	add.s32 	%r44, %r44, 2;
$L__BB0_11:
	and.b32  	%r36, %r20, 1;
	setp.eq.b32 	%p11, %r36, 1;
	not.pred 	%p12, %p11;
	@%p12 bra 	$L__BB0_13;
	add.s32 	%r37, %r44, %r3;
	mul.wide.s32 	%rd33, %r37, 4;
	add.s64 	%rd34, %rd2, %rd33;
	ld.global.f32 	%f58, [%rd34];
	mad.lo.s32 	%r38, %r44, %r23, %r30;
	mul.wide.s32 	%rd35, %r38, 4;
	add.s64 	%rd36, %rd1, %rd35;
	ld.global.f32 	%f59, [%rd36];
	fma.rn.f32 	%f67, %f58, %f59, %f67;
$L__BB0_13:
	mad.lo.s32 	%r39, %r23, %r1, %r30;
	cvta.to.global.u64 	%rd37, %rd4;
	mul.wide.s32 	%rd38, %r39, 4;
	add.s64 	%rd39, %rd37, %rd38;
	st.global.f32 	[%rd39], %f67;
$L__BB0_14:
	ret;

}
	// .globl	_Z10tiled_gemmPfS_S_iiiii
.visible .entry _Z10tiled_gemmPfS_S_iiiii(
	.param .u64 .ptr .align 1 _Z10tiled_gemmPfS_S_iiiii_param_0,
	.param .u64 .ptr .align 1 _Z10tiled_gemmPfS_S_iiiii_param_1,
	.param .u64 .ptr .align 1 _Z10tiled_gemmPfS_S_iiiii_param_2,
	.param .u32 _Z10tiled_gemmPfS_S_iiiii_param_3,
	.param .u32 _Z10tiled_gemmPfS_S_iiiii_param_4,
	.param .u32 _Z10tiled_gemmPfS_S_iiiii_param_5,
	.param .u32 _Z10tiled_gemmPfS_S_iiiii_param_6,
	.param .u32 _Z10tiled_gemmPfS_S_iiiii_param_7
)
{
	.reg .pred 	%p<20>;
	.reg .b32 	%r<105>;
	.reg .b32 	%f<79>;
	.reg .b64 	%rd<16>;

	ld.param.u32 	%r34, [_Z10tiled_gemmPfS_S_iiiii_param_3];
	ld.param.u32 	%r35, [_Z10tiled_gemmPfS_S_iiiii_param_4];
	ld.param.u32 	%r37, [_Z10tiled_gemmPfS_S_iiiii_param_6];
	ld.param.u32 	%r38, [_Z10tiled_gemmPfS_S_iiiii_param_7];
	mov.u32 	%r39, %ctaid.x;
	mov.u32 	%r40, %ctaid.y;
	mov.u32 	%r1, %tid.x;
	mov.u32 	%r2, %tid.y;
	mad.lo.s32 	%r3, %r38, %r39, %r1;
	mad.lo.s32 	%r4, %r38, %r40, %r2;
	add.s32 	%r41, %r35, %r38;
	add.s32 	%r42, %r41, -1;
	div.s32 	%r5, %r42, %r38;
	setp.lt.s32 	%p1, %r5, 1;
	mov.f32 	%f77, 0f00000000;
	@%p1 bra 	$L__BB1_19;
	ld.param.u64 	%rd14, [_Z10tiled_gemmPfS_S_iiiii_param_1];
	mul.lo.s32 	%r44, %r38, %r38;
	shl.b32 	%r45, %r44, 2;
	mov.u32 	%r46, shared;
	add.s32 	%r6, %r46, %r45;
	mul.lo.s32 	%r7, %r38, %r1;
	mul.lo.s32 	%r8, %r3, %r35;
	and.b32  	%r9, %r38, 7;
	and.b32  	%r10, %r38, 3;
	and.b32  	%r11, %r38, 2147483640;
	and.b32  	%r12, %r38, 1;
	neg.s32 	%r13, %r11;
	shl.b32 	%r47, %r2, 2;
	add.s32 	%r48, %r45, %r47;
	add.s32 	%r14, %r46, %r48;
	shl.b32 	%r15, %r38, 5;
	shl.b32 	%r16, %r38, 2;
	cvta.to.global.u64 	%rd1, %rd14;
	mov.f32 	%f77, 0f00000000;
	mov.b32 	%r98, 0;
$L__BB1_2:
	setp.ge.s32 	%p2, %r3, %r34;
	mul.lo.s32 	%r18, %r98, %r38;
	add.s32 	%r49, %r18, %r2;
	setp.ge.s32 	%p3, %r49, %r35;
	mov.f32 	%f68, 0f00000000;
	or.pred  	%p4, %p2, %p3;
	@%p4 bra 	$L__BB1_4;
	ld.param.u64 	%rd13, [_Z10tiled_gemmPfS_S_iiiii_param_0];
	add.s32 	%r50, %r49, %r8;
	cvta.to.global.u64 	%rd5, %rd13;
	mul.wide.s32 	%rd6, %r50, 4;
	add.s64 	%rd7, %rd5, %rd6;
	ld.global.f32 	%f68, [%rd7];
$L__BB1_4:
	ld.param.u32 	%r97, [_Z10tiled_gemmPfS_S_iiiii_param_5];
	setp.ge.s32 	%p5, %r4, %r37;
	add.s32 	%r51, %r7, %r2;
	shl.b32 	%r52, %r51, 2;
	add.s32 	%r54, %r46, %r52;
	st.shared.f32 	[%r54], %f68;
	add.s32 	%r20, %r18, %r1;
	setp.ge.s32 	%p6, %r20, %r97;
	mov.f32 	%f69, 0f00000000;
	or.pred  	%p7, %p6, %p5;
	@%p7 bra 	$L__BB1_6;
	mad.lo.s32 	%r55, %r20, %r37, %r4;
	mul.wide.s32 	%rd8, %r55, 4;
	add.s64 	%rd9, %rd1, %rd8;
	ld.global.f32 	%f69, [%rd9];
$L__BB1_6:
	setp.lt.s32 	%p8, %r38, 1;
	add.s32 	%r58, %r6, %r52;
	st.shared.f32 	[%r58], %f69;
	bar.sync 	0;
	@%p8 bra 	$L__BB1_18;
	setp.lt.u32 	%p9, %r38, 8;
	mov.b32 	%r103, 0;
	@%p9 bra 	$L__BB1_10;
	shl.b32 	%r60, %r7, 2;
	add.s32 	%r62, %r60, %r46;
	add.s32 	%r99, %r62, 16;
	mov.u32 	%r100, %r14;
	mov.u32 	%r101, %r13;
$L__BB1_9:
	.pragma "nounroll";
	ld.shared.f32 	%f24, [%r99+-16];
	ld.shared.f32 	%f25, [%r100];
	fma.rn.f32 	%f26, %f24, %f25, %f77;
	ld.shared.f32 	%f27, [%r99+-12];
	add.s32 	%r63, %r100, %r16;
	ld.shared.f32 	%f28, [%r63];
	fma.rn.f32 	%f29, %f27, %f28, %f26;
	ld.shared.f32 	%f30, [%r99+-8];
	add.s32 	%r64, %r63, %r16;
	ld.shared.f32 	%f31, [%r64];
	fma.rn.f32 	%f32, %f30, %f31, %f29;
	ld.shared.f32 	%f33, [%r99+-4];
	add.s32 	%r65, %r64, %r16;
	ld.shared.f32 	%f34, [%r65];
	fma.rn.f32 	%f35, %f33, %f34, %f32;
	ld.shared.f32 	%f36, [%r99];
	add.s32 	%r66, %r65, %r16;
	ld.shared.f32 	%f37, [%r66];
	fma.rn.f32 	%f38, %f36, %f37, %f35;
	ld.shared.f32 	%f39, [%r99+4];
	add.s32 	%r67, %r66, %r16;
	ld.shared.f32 	%f40, [%r67];
	fma.rn.f32 	%f41, %f39, %f40, %f38;
	ld.shared.f32 	%f42, [%r99+8];
	add.s32 	%r68, %r67, %r16;
	ld.shared.f32 	%f43, [%r68];
	fma.rn.f32 	%f44, %f42, %f43, %f41;
	ld.shared.f32 	%f45, [%r99+12];
	add.s32 	%r69, %r68, %r16;
	ld.shared.f32 	%f46, [%r69];
	fma.rn.f32 	%f77, %f45, %f46, %f44;
	add.s32 	%r101, %r101, 8;
	add.s32 	%r100, %r100, %r15;
	add.s32 	%r99, %r99, 32;
	setp.ne.s32 	%p10, %r101, 0;
	mov.u32 	%r103, %r11;
	@%p10 bra 	$L__BB1_9;
$L__BB1_10:
	setp.eq.s32 	%p11, %r9, 0;
	@%p11 bra 	$L__BB1_18;
	add.s32 	%r70, %r9, -1;
	setp.lt.u32 	%p12, %r70, 3;
	@%p12 bra 	$L__BB1_13;
	add.s32 	%r71, %r103, %r7;
	shl.b32 	%r72, %r71, 2;
	add.s32 	%r74, %r46, %r72;
	ld.shared.f32 	%f48, [%r74];
	mad.lo.s32 	%r75, %r103, %r38, %r2;
	shl.b32 	%r76, %r75, 2;
	add.s32 	%r77, %r6, %r76;
	ld.shared.f32 	%f49, [%r77];
	fma.rn.f32 	%f50, %f48, %f49, %f77;
	ld.shared.f32 	%f51, [%r74+4];
	add.s32 	%r78, %r77, %r16;
	ld.shared.f32 	%f52, [%r78];
	fma.rn.f32 	%f53, %f51, %f52, %f50;
	ld.shared.f32 	%f54, [%r74+8];
	add.s32 	%r79, %r78, %r16;
	ld.shared.f32 	%f55, [%r79];
	fma.rn.f32 	%f56, %f54, %f55, %f53;
	ld.shared.f32 	%f57, [%r74+12];
	add.s32 	%r80, %r79, %r16;
	ld.shared.f32 	%f58, [%r80];
	fma.rn.f32 	%f77, %f57, %f58, %f56;
	add.s32 	%r103, %r103, 4;
$L__BB1_13:
	setp.eq.s32 	%p13, %r10, 0;
	@%p13 bra 	$L__BB1_18;
	setp.eq.s32 	%p14, %r10, 1;
	@%p14 bra 	$L__BB1_16;
	add.s32 	%r81, %r103, %r7;
	shl.b32 	%r82, %r81, 2;
	add.s32 	%r84, %r46, %r82;
	ld.shared.f32 	%f60, [%r84];
	mad.lo.s32 	%r85, %r103, %r38, %r2;
	shl.b32 	%r86, %r85, 2;
	add.s32 	%r87, %r6, %r86;
	ld.shared.f32 	%f61, [%r87];
	fma.rn.f32 	%f62, %f60, %f61, %f77;
	ld.shared.f32 	%f63, [%r84+4];
	add.s32 	%r88, %r87, %r16;
	ld.shared.f32 	%f64, [%r88];
	fma.rn.f32 	%f77, %f63, %f64, %f62;
	add.s32 	%r103, %r103, 2;
$L__BB1_16:
	setp.eq.s32 	%p15, %r12, 0;
	@%p15 bra 	$L__BB1_18;
	add.s32 	%r89, %r103, %r7;
	shl.b32 	%r90, %r89, 2;
	add.s32 	%r92, %r46, %r90;
	ld.shared.f32 	%f65, [%r92];
	mad.lo.s32 	%r93, %r103, %r38, %r2;
	shl.b32 	%r94, %r93, 2;
	add.s32 	%r95, %r6, %r94;
	ld.shared.f32 	%f66, [%r95];
	fma.rn.f32 	%f77, %f65, %f66, %f77;
$L__BB1_18:
	bar.sync 	0;
	add.s32 	%r98, %r98, 1;
	setp.ne.s32 	%p16, %r98, %r5;
	@%p16 bra 	$L__BB1_2;
$L__BB1_19:
	setp.ge.s32 	%p17, %r3, %r34;
	setp.ge.s32 	%p18, %r4, %r37;
	or.pred  	%p19, %p17, %p18;
	@%p19 bra 	$L__BB1_21;
	ld.param.u64 	%rd15, [_Z10tiled_gemmPfS_S_iiiii_param_2];
	mad.lo.s32 	%r96, %r3, %r37, %r4;
	cvta.to.global.u64 	%rd10, %rd15;
	mul.wide.s32 	%rd11, %r96, 4;
	add.s64 	%rd12, %rd10, %rd11;
	st.global.f32 	[%rd12], %f77;
$L__BB1_21:
	ret;

}
	// .globl	_Z17convertFP32ToFP16PfP6__halfi
.visible .entry _Z17convertFP32ToFP16PfP6__halfi(
	.param .u64 .ptr .align 1 _Z17convertFP32ToFP16PfP6__halfi_param_0,
	.param .u64 .ptr .align 1 _Z17convertFP32ToFP16PfP6__halfi_param_1,
	.param .u32 _Z17convertFP32ToFP16PfP6__halfi_param_2
)
{
	.reg .pred 	%p<2>;
	.reg .b16 	%rs<2>;
	.reg .b32 	%r<6>;
	.reg .b32 	%f<2>;
	.reg .b64 	%rd<9>;

	ld.param.u64 	%rd1, [_Z17convertFP32ToFP16PfP6__halfi_param_0];
	ld.param.u64 	%rd2, [_Z17convertFP32ToFP16PfP6__halfi_param_1];
	ld.param.u32 	%r2, [_Z17convertFP32ToFP16PfP6__halfi_param_2];
	mov.u32 	%r3, %ctaid.x;
	mov.u32 	%r4, %ntid.x;
	mov.u32 	%r5, %tid.x;
	mad.lo.s32 	%r1, %r3, %r4, %r5;
	setp.ge.s32 	%p1, %r1, %r2;
	@%p1 bra 	$L__BB2_2;
	cvta.to.global.u64 	%rd3, %rd1;
	cvta.to.global.u64 	%rd4, %rd2;
	mul.wide.s32 	%rd5, %r1, 4;
	add.s64 	%rd6, %rd3, %rd5;
	ld.global.f32 	%f1, [%rd6];
	// begin inline asm
	{  cvt.rn.f16.f32 %rs1, %f1;}

	// end inline asm
	mul.wide.s32 	%rd7, %r1, 2;
	add.s64 	%rd8, %rd4, %rd7;
	st.global.u16 	[%rd8], %rs1;
$L__BB2_2:
	ret;

}
	// .globl	_Z9wmma_gemmP6__halfS0_Pfiii
.visible .entry _Z9wmma_gemmP6__halfS0_Pfiii(
	.param .u64 .ptr .align 1 _Z9wmma_gemmP6__halfS0_Pfiii_param_0,
	.param .u64 .ptr .align 1 _Z9wmma_gemmP6__halfS0_Pfiii_param_1,
	.param .u64 .ptr .align 1 _Z9wmma_gemmP6__halfS0_Pfiii_param_2,
	.param .u32 _Z9wmma_gemmP6__halfS0_Pfiii_param_3,
	.param .u32 _Z9wmma_gemmP6__halfS0_Pfiii_param_4,
	.param .u32 _Z9wmma_gemmP6__halfS0_Pfiii_param_5
)
{
	.reg .pred 	%p<12>;
	.reg .b32 	%r<157>;
	.reg .b32 	%f<125>;
	.reg .b64 	%rd<50>;

	ld.param.u64 	%rd7, [_Z9wmma_gemmP6__halfS0_Pfiii_param_0];
	ld.param.u32 	%r34, [_Z9wmma_gemmP6__halfS0_Pfiii_param_3];
	ld.param.u32 	%r35, [_Z9wmma_gemmP6__halfS0_Pfiii_param_4];
	ld.param.u32 	%r36, [_Z9wmma_gemmP6__halfS0_Pfiii_param_5];
	cvta.to.global.u64 	%rd1, %rd7;
	mov.u32 	%r37, %ctaid.x;
	mov.u32 	%r38, %ntid.x;
	mov.u32 	%r39, %tid.x;
	mad.lo.s32 	%r40, %r37, %r38, %r39;
	shr.u32 	%r41, %r40, 5;
	mov.u32 	%r42, %ctaid.y;
	mov.u32 	%r43, %ntid.y;
	mov.u32 	%r44, %tid.y;
	mad.lo.s32 	%r45, %r42, %r43, %r44;
	shl.b32 	%r1, %r41, 4;
	shl.b32 	%r2, %r45, 4;
	shr.s32 	%r46, %r34, 31;
	shr.u32 	%r47, %r46, 28;
	add.s32 	%r48, %r34, %r47;
	shr.s32 	%r49, %r48, 4;
	setp.ge.s32 	%p1, %r41, %r49;
	shr.s32 	%r50, %r35, 31;
	shr.u32 	%r51, %r50, 28;
	add.s32 	%r52, %r35, %r51;
	shr.s32 	%r53, %r52, 4;
	setp.ge.s32 	%p2, %r45, %r53;
	or.pred  	%p3, %p1, %p2;
	@%p3 bra 	$L__BB3_10;
	setp.gt.s32 	%p4, %r36, 0;
	mov.f32 	%f117, 0f00000000;
	mov.f32 	%f118, %f117;
	mov.f32 	%f119, %f117;
	mov.f32 	%f120, %f117;
	mov.f32 	%f121, %f117;
	mov.f32 	%f122, %f117;
	mov.f32 	%f123, %f117;
	mov.f32 	%f124, %f117;
	@%p4 bra 	$L__BB3_2;
	bra.uni 	$L__BB3_8;
$L__BB3_2:
	mul.lo.s32 	%r151, %r36, %r1;
	add.s32 	%r55, %r36, -1;
	shr.u32 	%r56, %r55, 4;
	add.s32 	%r4, %r56, 1;
	setp.lt.u32 	%p5, %r36, 49;
	mov.b32 	%r153, 0;
	mov.f32 	%f117, 0f00000000;
	mov.f32 	%f118, %f117;
	mov.f32 	%f119, %f117;
	mov.f32 	%f120, %f117;
	mov.f32 	%f121, %f117;
	mov.f32 	%f122, %f117;
	mov.f32 	%f123, %f117;
	mov.f32 	%f124, %f117;
	@%p5 bra 	$L__BB3_5;
	mul.wide.u32 	%rd8, %r151, 2;
	add.s64 	%rd9, %rd8, %rd1;
	add.s64 	%rd49, %rd9, 64;
	mul.lo.s32 	%r150, %r35, 48;
	shl.b32 	%r149, %r35, 5;
	shl.b32 	%r148, %r35, 4;
	and.b32  	%r58, %r4, 536870908;
	neg.s32 	%r146, %r58;
	mov.f32 	%f117, 0f00000000;
	mov.b32 	%r147, 0;
	cvt.u64.u32 	%rd13, %r2;
	mov.u32 	%r153, %r147;
$L__BB3_4:
	ld.param.u64 	%rd46, [_Z9wmma_gemmP6__halfS0_Pfiii_param_1];
	mul.wide.u32 	%rd10, %r151, 2;
	add.s64 	%rd11, %rd1, %rd10;
	wmma.load.a.sync.aligned.row.m16n16k16.global.f16 	{%r59, %r60, %r61, %r62, %r63, %r64, %r65, %r66}, [%rd11], %r36;
	cvt.s64.s32 	%rd12, %r147;
	add.s64 	%rd14, %rd12, %rd13;
	cvta.to.global.u64 	%rd15, %rd46;
	shl.b64 	%rd16, %rd14, 1;
	add.s64 	%rd17, %rd15, %rd16;
	wmma.load.b.sync.aligned.row.m16n16k16.global.f16 	{%r67, %r68, %r69, %r70, %r71, %r72, %r73, %r74}, [%rd17], %r35;
	wmma.mma.sync.aligned.row.row.m16n16k16.f32.f32 {%f61, %f62, %f63, %f64, %f65, %f66, %f67, %f68}, {%r59, %r60, %r61, %r62, %r63, %r64, %r65, %r66}, {%r67, %r68, %r69, %r70, %r71, %r72, %r73, %r74}, {%f124, %f123, %f122, %f121, %f120, %f119, %f118, %f117};
	add.s64 	%rd18, %rd49, -32;
	wmma.load.a.sync.aligned.row.m16n16k16.global.f16 	{%r75, %r76, %r77, %r78, %r79, %r80, %r81, %r82}, [%rd18], %r36;
	cvt.s64.s32 	%rd19, %r148;
	add.s64 	%rd20, %rd19, %rd13;
	shl.b64 	%rd21, %rd20, 1;
	add.s64 	%rd22, %rd15, %rd21;
	wmma.load.b.sync.aligned.row.m16n16k16.global.f16 	{%r83, %r84, %r85, %r86, %r87, %r88, %r89, %r90}, [%rd22], %r35;
	wmma.mma.sync.aligned.row.row.m16n16k16.f32.f32 {%f69, %f70, %f71, %f72, %f73, %f74, %f75, %f76}, {%r75, %r76, %r77, %r78, %r79, %r80, %r81, %r82}, {%r83, %r84, %r85, %r86, %r87, %r88, %r89, %r90}, {%f61, %f62, %f63, %f64, %f65, %f66, %f67, %f68};
	wmma.load.a.sync.aligned.row.m16n16k16.global.f16 	{%r91, %r92, %r93, %r94, %r95, %r96, %r97, %r98}, [%rd49], %r36;
	cvt.s64.s32 	%rd23, %r149;
	add.s64 	%rd24, %rd23, %rd13;
	shl.b64 	%rd25, %rd24, 1;
	add.s64 	%rd26, %rd15, %rd25;
	wmma.load.b.sync.aligned.row.m16n16k16.global.f16 	{%r99, %r100, %r101, %r102, %r103, %r104, %r105, %r106}, [%rd26], %r35;
	wmma.mma.sync.aligned.row.row.m16n16k16.f32.f32 {%f77, %f78, %f79, %f80, %f81, %f82, %f83, %f84}, {%r91, %r92, %r93, %r94, %r95, %r96, %r97, %r98}, {%r99, %r100, %r101, %r102, %r103, %r104, %r105, %r106}, {%f69, %f70, %f71, %f72, %f73, %f74, %f75, %f76};
	add.s64 	%rd27, %rd49, 32;
	wmma.load.a.sync.aligned.row.m16n16k16.global.f16 	{%r107, %r108, %r109, %r110, %r111, %r112, %r113, %r114}, [%rd27], %r36;
	cvt.s64.s32 	%rd28, %r150;
	add.s64 	%rd29, %rd28, %rd13;
	shl.b64 	%rd30, %rd29, 1;
	add.s64 	%rd31, %rd15, %rd30;
	wmma.load.b.sync.aligned.row.m16n16k16.global.f16 	{%r115, %r116, %r117, %r118, %r119, %r120, %r121, %r122}, [%rd31], %r35;
	wmma.mma.sync.aligned.row.row.m16n16k16.f32.f32 {%f124, %f123, %f122, %f121, %f120, %f119, %f118, %f117}, {%r107, %r108, %r109, %r110, %r111, %r112, %r113, %r114}, {%r115, %r116, %r117, %r118, %r119, %r120, %r121, %r122}, {%f77, %f78, %f79, %f80, %f81, %f82, %f83, %f84};
	add.s32 	%r153, %r153, 64;
	add.s64 	%rd49, %rd49, 128;
	add.s32 	%r151, %r151, 64;
	shl.b32 	%r123, %r35, 6;
	add.s32 	%r150, %r150, %r123;
	add.s32 	%r149, %r149, %r123;
	add.s32 	%r148, %r148, %r123;
	add.s32 	%r147, %r147, %r123;
	add.s32 	%r146, %r146, 4;
	setp.ne.s32 	%p6, %r146, 0;
	@%p6 bra 	$L__BB3_4;
$L__BB3_5:
	add.s32 	%r124, %r36, -1;
	shr.u32 	%r125, %r124, 4;
	add.s32 	%r126, %r125, 1;
	and.b32  	%r24, %r126, 3;
	setp.eq.s32 	%p7, %r24, 0;
	@%p7 bra 	$L__BB3_8;
	mul.lo.s32 	%r156, %r153, %r35;
	mad.lo.s32 	%r155, %r36, %r1, %r153;
	neg.s32 	%r154, %r24;
	cvt.u64.u32 	%rd35, %r2;
$L__BB3_7:
	.pragma "nounroll";
	ld.param.u64 	%rd47, [_Z9wmma_gemmP6__halfS0_Pfiii_param_1];
	mul.wide.u32 	%rd32, %r155, 2;
	add.s64 	%rd33, %rd1, %rd32;
	wmma.load.a.sync.aligned.row.m16n16k16.global.f16 	{%r127, %r128, %r129, %r130, %r131, %r132, %r133, %r134}, [%rd33], %r36;
	cvt.s64.s32 	%rd34, %r156;
	add.s64 	%rd36, %rd34, %rd35;
	cvta.to.global.u64 	%rd37, %rd47;
	shl.b64 	%rd38, %rd36, 1;
	add.s64 	%rd39, %rd37, %rd38;
	wmma.load.b.sync.aligned.row.m16n16k16.global.f16 	{%r135, %r136, %r137, %r138, %r139, %r140, %r141, %r142}, [%rd39], %r35;
	wmma.mma.sync.aligned.row.row.m16n16k16.f32.f32 {%f124, %f123, %f122, %f121, %f120, %f119, %f118, %f117}, {%r127, %r128, %r129, %r130, %r131, %r132, %r133, %r134}, {%r135, %r136, %r137, %r138, %r139, %r140, %r141, %r142}, {%f124, %f123, %f122, %f121, %f120, %f119, %f118, %f117};
	shl.b32 	%r143, %r35, 4;
	add.s32 	%r156, %r156, %r143;
	add.s32 	%r155, %r155, 16;
	add.s32 	%r154, %r154, 1;
	setp.ne.s32 	%p8, %r154, 0;
	@%p8 bra 	$L__BB3_7;
$L__BB3_8:
	setp.ge.s32 	%p9, %r1, %r34;
	setp.ge.s32 	%p10, %r2, %r35;
	or.pred  	%p11, %p9, %p10;
	@%p11 bra 	$L__BB3_10;
	ld.param.u64 	%rd48, [_Z9wmma_gemmP6__halfS0_Pfiii_param_2];
	mul.lo.s32 	%r145, %r35, %r1;
	cvt.u64.u32 	%rd40, %r145;
	cvt.u64.u32 	%rd41, %r2;
	add.s64 	%rd42, %rd40, %rd41;
	cvta.to.global.u64 	%rd43, %rd48;
	shl.b64 	%rd44, %rd42, 2;
	add.s64 	%rd45, %rd43, %rd44;
	wmma.store.d.sync.aligned.row.m16n16k16.global.f32 	[%rd45], {%f124, %f123, %f122, %f121, %f120, %f119, %f118, %f117}, %r35;
$L__BB3_10:
	ret;

}


// ===== COMPILED SASS (sm_100) =====

	.target	sm_100

	.elftype	@"ET_EXEC"


//--------------------- .note.nv.tkinfo           --------------------------
	.section	.note.nv.tkinfo,"",@"SHT_NOTE"
	.sectionflags	@"SHF_NOTE_NV_TKINFO"
	.tkinfo
        /*0018*/ 	.word	0x00000002
        /*0030*/ 	.string	""
        /*0030*/ 	.string	"ptxas"
        /*0030*/ 	.string	"Cuda compilation tools, release 13.0, V13.0.88"
        /*0030*/ 	.string	"Build cuda_13.0.r13.0/compiler.36424714_0"
        /*0030*/ 	.string	"-arch sm_100 -m 64 "



//--------------------- .note.nv.cuinfo           --------------------------
	.section	.note.nv.cuinfo,"",@"SHT_NOTE"
	.sectionflags	@"SHF_NOTE_NV_CUINFO"
        /*0018*/ 	.short	0x0002
        /*001a*/ 	.short	0x0064
        /*001c*/ 	.short	0x0082
	.zero		2


//--------------------- .nv.info                  --------------------------
	.section	.nv.info,"",@"SHT_CUDA_INFO"
	.align	4


	//----- nvinfo : EIATTR_REGCOUNT
	.align		4
        /*0000*/ 	.byte	0x04, 0x2f
        /*0002*/ 	.short	(.L_1 - .L_0)
	.align		4
.L_0:
        /*0004*/ 	.word	index@(_Z4gemmPfS_S_iiii)
        /*0008*/ 	.word	0x00000020


	//----- nvinfo : EIATTR_FRAME_SIZE
	.align		4
.L_1:
        /*000c*/ 	.byte	0x04, 0x11
        /*000e*/ 	.short	(.L_3 - .L_2)
	.align		4
.L_2:
        /*0010*/ 	.word	index@(_Z4gemmPfS_S_iiii)
        /*0014*/ 	.word	0x00000000


	//----- nvinfo : EIATTR_REGCOUNT
	.align		4
.L_3:
        /*0018*/ 	.byte	0x04, 0x2f
        /*001a*/ 	.short	(.L_5 - .L_4)
	.align		4
.L_4:
        /*001c*/ 	.word	index@(_Z10tiled_gemmPfS_S_iiiii)
        /*0020*/ 	.word	0x00000020


	//----- nvinfo : EIATTR_FRAME_SIZE
	.align		4
.L_5:
        /*0024*/ 	.byte	0x04, 0x11
        /*0026*/ 	.short	(.L_7 - .L_6)
	.align		4
.L_6:
        /*0028*/ 	.word	index@(_Z10tiled_gemmPfS_S_iiiii)
        /*002c*/ 	.word	0x00000000


	//----- nvinfo : EIATTR_REGCOUNT
	.align		4
.L_7:
        /*0030*/ 	.byte	0x04, 0x2f
        /*0032*/ 	.short	(.L_9 - .L_8)
	.align		4
.L_8:
        /*0034*/ 	.word	index@(_Z17convertFP32ToFP16PfP6__halfi)
        /*0038*/ 	.word	0x0000000a


	//----- nvinfo : EIATTR_FRAME_SIZE
	.align		4
.L_9:
        /*003c*/ 	.byte	0x04, 0x11
        /*003e*/ 	.short	(.L_11 - .L_10)
	.align		4
.L_10:
        /*0040*/ 	.word	index@(_Z17convertFP32ToFP16PfP6__halfi)
        /*0044*/ 	.word	0x00000000


	//----- nvinfo : EIATTR_REGCOUNT
	.align		4
.L_11:
        /*0048*/ 	.byte	0x04, 0x2f
        /*004a*/ 	.short	(.L_13 - .L_12)
	.align		4
.L_12:
        /*004c*/ 	.word	index@(_Z9wmma_gemmP6__halfS0_Pfiii)
        /*0050*/ 	.word	0x00000028


	//----- nvinfo : EIATTR_FRAME_SIZE
	.align		4
.L_13:
        /*0054*/ 	.byte	0x04, 0x11
        /*0056*/ 	.short	(.L_15 - .L_14)
	.align		4
.L_14:
        /*0058*/ 	.word	index@(_Z9wmma_gemmP6__halfS0_Pfiii)
        /*005c*/ 	.word	0x00000000


	//----- nvinfo : EIATTR_MIN_STACK_SIZE
	.align		4
.L_15:
        /*0060*/ 	.byte	0x04, 0x12
        /*0062*/ 	.short	(.L_17 - .L_16)
	.align		4
.L_16:
        /*0064*/ 	.word	index@(_Z9wmma_gemmP6__halfS0_Pfiii)
        /*0068*/ 	.word	0x00000000


	//----- nvinfo : EIATTR_MIN_STACK_SIZE
	.align		4
.L_17:
        /*006c*/ 	.byte	0x04, 0x12
        /*006e*/ 	.short	(.L_19 - .L_18)
	.align		4
.L_18:
        /*0070*/ 	.word	index@(_Z17convertFP32ToFP16PfP6__halfi)
        /*0074*/ 	.word	0x00000000


	//----- nvinfo : EIATTR_MIN_STACK_SIZE
	.align		4
.L_19:
        /*0078*/ 	.byte	0x04, 0x12
        /*007a*/ 	.short	(.L_21 - .L_20)
	.align		4
.L_20:
        /*007c*/ 	.word	index@(_Z10tiled_gemmPfS_S_iiiii)
        /*0080*/ 	.word	0x00000000


	//----- nvinfo : EIATTR_MIN_STACK_SIZE
	.align		4
.L_21:
        /*0084*/ 	.byte	0x04, 0x12
        /*0086*/ 	.short	(.L_23 - .L_22)
	.align		4
.L_22:
        /*0088*/ 	.word	index@(_Z4gemmPfS_S_iiii)
        /*008c*/ 	.word	0x00000000
.L_23:


//--------------------- .nv.compat                --------------------------
	.section	.nv.compat,"",@"SHT_CUDA_COMPAT_INFO"
	.align	4
        /*0000*/ 	.byte	0x02, 0x09, 0x00, 0x00, 0x02, 0x02, 0x01, 0x00, 0x02, 0x05, 0x05, 0x00, 0x03, 0x07, 0x01, 0x01
        /*0010*/ 	.byte	0x02, 0x03, 0x00, 0x00, 0x02, 0x06, 0x01, 0x00, 0x04, 0x0b, 0x08, 0x00, 0x09, 0x00, 0x00, 0x00
        /*0020*/ 	.byte	0x00, 0x00, 0x00, 0x00


//--------------------- .nv.info._Z9wmma_gemmP6__halfS0_Pfiii --------------------------
	.section	.nv.info._Z9wmma_gemmP6__halfS0_Pfiii,"",@"SHT_CUDA_INFO"
	.sectionflags	@""
	.align	4


	//----- nvinfo : EIATTR_CUDA_API_VERSION
	.align		4
        /*0000*/ 	.byte	0x04, 0x37
        /*0002*/ 	.short	(.L_25 - .L_24)
.L_24:
        /*0004*/ 	.word	0x00000082


	//----- nvinfo : EIATTR_KPARAM_INFO
	.align		4
.L_25:
        /*0008*/ 	.byte	0x04, 0x17
        /*000a*/ 	.short	(.L_27 - .L_26)
.L_26:
        /*000c*/ 	.word	0x00000000
        /*0010*/ 	.short	0x0005
        /*0012*/ 	.short	0x0020
        /*0014*/ 	.byte	0x00, 0xf0, 0x11, 0x00


	//----- nvinfo : EIATTR_KPARAM_INFO
	.align		4
.L_27:
        /*0018*/ 	.byte	0x04, 0x17
        /*001a*/ 	.short	(.L_29 - .L_28)
.L_28:
        /*001c*/ 	.word	0x00000000
        /*0020*/ 	.short	0x0004
        /*0022*/ 	.short	0x001c
        /*0024*/ 	.byte	0x00, 0xf0, 0x11, 0x00


	//----- nvinfo : EIATTR_KPARAM_INFO
	.align		4
.L_29:
        /*0028*/ 	.byte	0x04, 0x17
        /*002a*/ 	.short	(.L_31 - .L_30)
.L_30:
        /*002c*/ 	.word	0x00000000
        /*0030*/ 	.short	0x0003
        /*0032*/ 	.short	0x0018
        /*0034*/ 	.byte	0x00, 0xf0, 0x11, 0x00


	//----- nvinfo : EIATTR_KPARAM_INFO
	.align		4
.L_31:
        /*0038*/ 	.byte	0x04, 0x17
        /*003a*/ 	.short	(.L_33 - .L_32)
.L_32:
        /*003c*/ 	.word	0x00000000
        /*0040*/ 	.short	0x0002
        /*0042*/ 	.short	0x0010
        /*0044*/ 	.byte	0x00, 0xf5, 0x21, 0x00


	//----- nvinfo : EIATTR_KPARAM_INFO
	.align		4
.L_33:
        /*0048*/ 	.byte	0x04, 0x17
        /*004a*/ 	.short	(.L_35 - .L_34)
.L_34:
        /*004c*/ 	.word	0x00000000
        /*0050*/ 	.short	0x0001
        /*0052*/ 	.short	0x0008
        /*0054*/ 	.byte	0x00, 0xf5, 0x21, 0x00


	//----- nvinfo : EIATTR_KPARAM_INFO
	.align		4
.L_35:
        /*0058*/ 	.byte	0x04, 0x17
        /*005a*/ 	.short	(.L_37 - .L_36)
.L_36:
        /*005c*/ 	.word	0x00000000
        /*0060*/ 	.short	0x0000
        /*0062*/ 	.short	0x0000
        /*0064*/ 	.byte	0x00, 0xf5, 0x21, 0x00


	//----- nvinfo : EIATTR_SPARSE_MMA_MASK
	.align		4
.L_37:
        /*0068*/ 	.byte	0x03, 0x50
        /*006a*/ 	.short	0x0000


	//----- nvinfo : EIATTR_WMMA_USED
	.align		4
        /*006c*/ 	.byte	0x01, 0x2b
	.zero		2


	//----- nvinfo : EIATTR_MAXREG_COUNT
	.align		4
        /*0070*/ 	.byte	0x03, 0x1b
        /*0072*/ 	.short	0x00ff


	//----- nvinfo : EIATTR_MERCURY_ISA_VERSION
	.align		4
        /*0074*/ 	.byte	0x03, 0x5f
        /*0076*/ 	.short	0x0101


	//----- nvinfo : EIATTR_VRC_CTA_INIT_COUNT
	.align		4
        /*0078*/ 	.byte	0x02, 0x4a
	.zero		1
	.zero		1


	//----- nvinfo : EIATTR_EXIT_INSTR_OFFSETS
	.align		4
        /*007c*/ 	.byte	0x04, 0x1c
        /*007e*/ 	.short	(.L_39 - .L_38)


	//   ....[0]....
.L_38:
        /*0080*/ 	.word	0x00000130


	//   ....[1]....
        /*0084*/ 	.word	0x00000ea0


	//   ....[2]....
        /*0088*/ 	.word	0x00000ff0


	//----- nvinfo : EIATTR_CBANK_PARAM_SIZE
	.align		4
.L_39:
        /*008c*/ 	.byte	0x03, 0x19
        /*008e*/ 	.short	0x0024


	//----- nvinfo : EIATTR_PARAM_CBANK
	.align		4
        /*0090*/ 	.byte	0x04, 0x0a
        /*0092*/ 	.short	(.L_41 - .L_40)
	.align		4
.L_40:
        /*0094*/ 	.word	index@(.nv.constant0._Z9wmma_gemmP6__halfS0_Pfiii)
        /*0098*/ 	.short	0x0380
        /*009a*/ 	.short	0x0024


	//----- nvinfo : EIATTR_SW_WAR
	.align		4
.L_41:
        /*009c*/ 	.byte	0x04, 0x36
        /*009e*/ 	.short	(.L_43 - .L_42)
.L_42:
        /*00a0*/ 	.word	0x00000008
.L_43:


//--------------------- .nv.info._Z17convertFP32ToFP16PfP6__halfi --------------------------
	.section	.nv.info._Z17convertFP32ToFP16PfP6__halfi,"",@"SHT_CUDA_INFO"
	.sectionflags	@""
	.align	4


	//----- nvinfo : EIATTR_CUDA_API_VERSION
	.align		4
        /*0000*/ 	.byte	0x04, 0x37
        /*0002*/ 	.short	(.L_45 - .L_44)
.L_44:
        /*0004*/ 	.word	0x00000082


	//----- nvinfo : EIATTR_KPARAM_INFO
	.align		4
.L_45:
        /*0008*/ 	.byte	0x04, 0x17
        /*000a*/ 	.short	(.L_47 - .L_46)
.L_46:
        /*000c*/ 	.word	0x00000000
        /*0010*/ 	.short	0x0002
        /*0012*/ 	.short	0x0010
        /*0014*/ 	.byte	0x00, 0xf0, 0x11, 0x00


	//----- nvinfo : EIATTR_KPARAM_INFO
	.align		4
.L_47:
        /*0018*/ 	.byte	0x04, 0x17
        /*001a*/ 	.short	(.L_49 - .L_48)
.L_48:
        /*001c*/ 	.word	0x00000000
        /*0020*/ 	.short	0x0001
        /*0022*/ 	.short	0x0008
        /*0024*/ 	.byte	0x00, 0xf5, 0x21, 0x00


	//----- nvinfo : EIATTR_KPARAM_INFO
	.align		4
.L_49:
        /*0028*/ 	.byte	0x04, 0x17
        /*002a*/ 	.short	(.L_51 - .L_50)
.L_50:
        /*002c*/ 	.word	0x00000000
        /*0030*/ 	.short	0x0000
        /*0032*/ 	.short	0x0000
        /*0034*/ 	.byte	0x00, 0xf5, 0x21, 0x00


	//----- nvinfo : EIATTR_SPARSE_MMA_MASK
	.align		4
.L_51:
        /*0038*/ 	.byte	0x03, 0x50
        /*003a*/ 	.short	0x0000


	//----- nvinfo : EIATTR_MAXREG_COUNT
	.align		4
        /*003c*/ 	.byte	0x03, 0x1b
        /*003e*/ 	.short	0x00ff


	//----- nvinfo : EIATTR_MERCURY_ISA_VERSION
	.align		4
        /*0040*/ 	.byte	0x03, 0x5f
        /*0042*/ 	.short	0x0101


	//----- nvinfo : EIATTR_VRC_CTA_INIT_COUNT
	.align		4
        /*0044*/ 	.byte	0x02, 0x4a
	.zero		1
	.zero		1


	//----- nvinfo : EIATTR_EXIT_INSTR_OFFSETS
	.align		4
        /*0048*/ 	.byte	0x04, 0x1c
        /*004a*/ 	.short	(.L_53 - .L_52)


	//   ....[0]....
.L_52:
        /*004c*/ 	.word	0x00000070


	//   ....[1]....
        /*0050*/ 	.word	0x00000100


	//----- nvinfo : EIATTR_CBANK_PARAM_SIZE
	.align		4
.L_53:
        /*0054*/ 	.byte	0x03, 0x19
        /*0056*/ 	.short	0x0014


	//----- nvinfo : EIATTR_PARAM_CBANK
	.align		4
        /*0058*/ 	.byte	0x04, 0x0a
        /*005a*/ 	.short	(.L_55 - .L_54)
	.align		4
.L_54:
        /*005c*/ 	.word	index@(.nv.constant0._Z17convertFP32ToFP16PfP6__halfi)
        /*0060*/ 	.short	0x0380
        /*0062*/ 	.short	0x0014


	//----- nvinfo : EIATTR_SW_WAR
	.align		4
.L_55:
        /*0064*/ 	.byte	0x04, 0x36
        /*0066*/ 	.short	(.L_57 - .L_56)
.L_56:
        /*0068*/ 	.word	0x00000008
.L_57:


//--------------------- .nv.info._Z10tiled_gemmPfS_S_iiiii --------------------------
	.section	.nv.info._Z10tiled_gemmPfS_S_iiiii,"",@"SHT_CUDA_INFO"
	.sectionflags	@""
	.align	4


	//----- nvinfo : EIATTR_CUDA_API_VERSION
	.align		4
        /*0000*/ 	.byte	0x04, 0x37
        /*0002*/ 	.short	(.L_59 - .L_58)
.L_58:
        /*0004*/ 	.word	0x00000082


	//----- nvinfo : EIATTR_KPARAM_INFO
	.align		4
.L_59:
        /*0008*/ 	.byte	0x04, 0x17
        /*000a*/ 	.short	(.L_61 - .L_60)
.L_60:
        /*000c*/ 	.word	0x00000000
        /*0010*/ 	.short	0x0007
        /*0012*/ 	.short	0x0028
        /*0014*/ 	.byte	0x00, 0xf0, 0x11, 0x00


	//----- nvinfo : EIATTR_KPARAM_INFO
	.align		4
.L_61:
        /*0018*/ 	.byte	0x04, 0x17
        /*001a*/ 	.short	(.L_63 - .L_62)
.L_62:
        /*001c*/ 	.word	0x00000000
        /*0020*/ 	.short	0x0006
        /*0022*/ 	.short	0x0024
        /*0024*/ 	.byte	0x00, 0xf0, 0x11, 0x00


	//----- nvinfo : EIATTR_KPARAM_INFO
	.align		4
.L_63:
        /*0028*/ 	.byte	0x04, 0x17
        /*002a*/ 	.short	(.L_65 - .L_64)
.L_64:
        /*002c*/ 	.word	0x00000000
        /*0030*/ 	.short	0x0005
        /*0032*/ 	.short	0x0020
        /*0034*/ 	.byte	0x00, 0xf0, 0x11, 0x00


	//----- nvinfo : EIATTR_KPARAM_INFO
	.align		4
.L_65:
        /*0038*/ 	.byte	0x04, 0x17
        /*003a*/ 	.short	(.L_67 - .L_66)
.L_66:
        /*003c*/ 	.word	0x00000000
        /*0040*/ 	.short	0x0004
        /*0042*/ 	.short	0x001c
        /*0044*/ 	.byte	0x00, 0xf0, 0x11, 0x00


	//----- nvinfo : EIATTR_KPARAM_INFO
	.align		4
.L_67:
        /*0048*/ 	.byte	0x04, 0x17
        /*004a*/ 	.short	(.L_69 - .L_68)
.L_68:
        /*004c*/ 	.word	0x00000000
        /*0050*/ 	.short	0x0003
        /*0052*/ 	.short	0x0018
        /*0054*/ 	.byte	0x00, 0xf0, 0x11, 0x00


	//----- nvinfo : EIATTR_KPARAM_INFO
	.align		4
.L_69:
        /*0058*/ 	.byte	0x04, 0x17
        /*005a*/ 	.short	(.L_71 - .L_70)
.L_70:
        /*005c*/ 	.word	0x00000000
        /*0060*/ 	.short	0x0002
        /*0062*/ 	.short	0x0010
        /*0064*/ 	.byte	0x00, 0xf5, 0x21, 0x00


	//----- nvinfo : EIATTR_KPARAM_INFO
	.align		4
.L_71:
        /*0068*/ 	.byte	0x04, 0x17
        /*006a*/ 	.short	(.L_73 - .L_72)
.L_72:
        /*006c*/ 	.word	0x00000000
        /*0070*/ 	.short	0x0001
        /*0072*/ 	.short	0x0008
        /*0074*/ 	.byte	0x00, 0xf5, 0x21, 0x00


	//----- nvinfo : EIATTR_KPARAM_INFO
	.align		4
.L_73:
        /*0078*/ 	.byte	0x04, 0x17
        /*007a*/ 	.short	(.L_75 - .L_74)
.L_74:
        /*007c*/ 	.word	0x00000000
        /*0080*/ 	.short	0x0000
        /*0082*/ 	.short	0x0000
        /*0084*/ 	.byte	0x00, 0xf5, 0x21, 0x00


	//----- nvinfo : EIATTR_SPARSE_MMA_MASK
	.align		4
.L_75:
        /*0088*/ 	.byte	0x03, 0x50
        /*008a*/ 	.short	0x0000


	//----- nvinfo : EIATTR_MAXREG_COUNT
	.align		4
        /*008c*/ 	.byte	0x03, 0x1b
        /*008e*/ 	.short	0x00ff


	//----- nvinfo : EIATTR_NUM_BARRIERS
	.align		4
        /*0090*/ 	.byte	0x02, 0x4c
        /*0092*/ 	.byte	0x01
	.zero		1


	//----- nvinfo : EIATTR_MERCURY_ISA_VERSION
	.align		4
        /*0094*/ 	.byte	0x03, 0x5f
        /*0096*/ 	.short	0x0101


	//----- nvinfo : EIATTR_VRC_CTA_INIT_COUNT
	.align		4
        /*0098*/ 	.byte	0x02, 0x4a
	.zero		1
	.zero		1


	//----- nvinfo : EIATTR_EXIT_INSTR_OFFSETS
	.align		4
        /*009c*/ 	.byte	0x04, 0x1c
        /*009e*/ 	.short	(.L_77 - .L_76)


	//   ....[0]....
.L_76:
        /*00a0*/ 	.word	0x00000b50


	//   ....[1]....
        /*00a4*/ 	.word	0x00000ba0


	//----- nvinfo : EIATTR_CBANK_PARAM_SIZE
	.align		4
.L_77:
        /*00a8*/ 	.byte	0x03, 0x19
        /*00aa*/ 	.short	0x002c


	//----- nvinfo : EIATTR_PARAM_CBANK
	.align		4
        /*00ac*/ 	.byte	0x04, 0x0a
        /*00ae*/ 	.short	(.L_79 - .L_78)
	.align		4
.L_78:
        /*00b0*/ 	.word	index@(.nv.constant0._Z10tiled_gemmPfS_S_iiiii)
        /*00b4*/ 	.short	0x0380
        /*00b6*/ 	.short	0x002c


	//----- nvinfo : EIATTR_SW_WAR
	.align		4
.L_79:
        /*00b8*/ 	.byte	0x04, 0x36
        /*00ba*/ 	.short	(.L_81 - .L_80)
.L_80:
        /*00bc*/ 	.word	0x00000008
.L_81:


//--------------------- .nv.info._Z4gemmPfS_S_iiii --------------------------
	.section	.nv.info._Z4gemmPfS_S_iiii,"",@"SHT_CUDA_INFO"
	.sectionflags	@""
	.align	4


	//----- nvinfo : EIATTR_CUDA_API_VERSION
	.align		4
        /*0000*/ 	.byte	0x04, 0x37
        /*0002*/ 	.short	(.L_83 - .L_82)
.L_82:
        /*0004*/ 	.word	0x00000082


	//----- nvinfo : EIATTR_KPARAM_INFO
	.align		4
.L_83:
        /*0008*/ 	.byte	0x04, 0x17
        /*000a*/ 	.short	(.L_85 - .L_84)
.L_84:
        /*000c*/ 	.word	0x00000000
        /*0010*/ 	.short	0x0006
        /*0012*/ 	.short	0x0024
        /*0014*/ 	.byte	0x00, 0xf0, 0x11, 0x00


	//----- nvinfo : EIATTR_KPARAM_INFO
	.align		4
.L_85:
        /*0018*/ 	.byte	0x04, 0x17
        /*001a*/ 	.short	(.L_87 - .L_86)
.L_86:
        /*001c*/ 	.word	0x00000000
        /*0020*/ 	.short	0x0005
        /*0022*/ 	.short	0x0020
        /*0024*/ 	.byte	0x00, 0xf0, 0x11, 0x00


	//----- nvinfo : EIATTR_KPARAM_INFO
	.align		4
.L_87:
        /*0028*/ 	.byte	0x04, 0x17
        /*002a*/ 	.short	(.L_89 - .L_88)
.L_88:
        /*002c*/ 	.word	0x00000000
        /*0030*/ 	.short	0x0004
        /*0032*/ 	.short	0x001c
        /*0034*/ 	.byte	0x00, 0xf0, 0x11, 0x00


	//----- nvinfo : EIATTR_KPARAM_INFO
	.align		4
.L_89:
        /*0038*/ 	.byte	0x04, 0x17
        /*003a*/ 	.short	(.L_91 - .L_90)
.L_90:
        /*003c*/ 	.word	0x00000000
        /*0040*/ 	.short	0x0003
        /*0042*/ 	.short	0x0018
        /*0044*/ 	.byte	0x00, 0xf0, 0x11, 0x00


	//----- nvinfo : EIATTR_KPARAM_INFO
	.align		4
.L_91:
        /*0048*/ 	.byte	0x04, 0x17
        /*004a*/ 	.short	(.L_93 - .L_92)
.L_92:
        /*004c*/ 	.word	0x00000000
        /*0050*/ 	.short	0x0002
        /*0052*/ 	.short	0x0010
        /*0054*/ 	.byte	0x00, 0xf5, 0x21, 0x00


	//----- nvinfo : EIATTR_KPARAM_INFO
	.align		4
.L_93:
        /*0058*/ 	.byte	0x04, 0x17
        /*005a*/ 	.short	(.L_95 - .L_94)
.L_94:
        /*005c*/ 	.word	0x00000000
        /*0060*/ 	.short	0x0001
        /*0062*/ 	.short	0x0008
        /*0064*/ 	.byte	0x00, 0xf5, 0x21, 0x00


	//----- nvinfo : EIATTR_KPARAM_INFO
	.align		4
.L_95:
        /*0068*/ 	.byte	0x04, 0x17
        /*006a*/ 	.short	(.L_97 - .L_96)
.L_96:
        /*006c*/ 	.word	0x00000000
        /*0070*/ 	.short	0x0000
        /*0072*/ 	.short	0x0000
        /*0074*/ 	.byte	0x00, 0xf5, 0x21, 0x00


	//----- nvinfo : EIATTR_SPARSE_MMA_MASK
	.align		4
.L_97:
        /*0078*/ 	.byte	0x03, 0x50
        /*007a*/ 	.short	0x0000


	//----- nvinfo : EIATTR_MAXREG_COUNT
	.align		4
        /*007c*/ 	.byte	0x03, 0x1b
        /*007e*/ 	.short	0x00ff


	//----- nvinfo : EIATTR_MERCURY_ISA_VERSION
	.align		4
        /*0080*/ 	.byte	0x03, 0x5f
        /*0082*/ 	.short	0x0101


	//----- nvinfo : EIATTR_VRC_CTA_INIT_COUNT
	.align		4
        /*0084*/ 	.byte	0x02, 0x4a
	.zero		1
	.zero		1


	//----- nvinfo : EIATTR_EXIT_INSTR_OFFSETS
	.align		4
        /*0088*/ 	.byte	0x04, 0x1c
        /*008a*/ 	.short	(.L_99 - .L_98)


	//   ....[0]....
.L_98:
        /*008c*/ 	.word	0x000000d0


	//   ....[1]....
        /*0090*/ 	.word	0x00000850


	//----- nvinfo : EIATTR_CBANK_PARAM_SIZE
	.align		4
.L_99:
        /*0094*/ 	.byte	0x03, 0x19
        /*0096*/ 	.short	0x0028


	//----- nvinfo : EIATTR_PARAM_CBANK
	.align		4
        /*0098*/ 	.byte	0x04, 0x0a
        /*009a*/ 	.short	(.L_101 - .L_100)
	.align		4
.L_100:
        /*009c*/ 	.word	index@(.nv.constant0._Z4gemmPfS_S_iiii)
        /*00a0*/ 	.short	0x0380
        /*00a2*/ 	.short	0x0028


	//----- nvinfo : EIATTR_SW_WAR
	.align		4
.L_101:
        /*00a4*/ 	.byte	0x04, 0x36
        /*00a6*/ 	.short	(.L_103 - .L_102)
.L_102:
        /*00a8*/ 	.word	0x00000008
.L_103:


//--------------------- .nv.callgraph             --------------------------
	.section	.nv.callgraph,"",@"SHT_CUDA_CALLGRAPH"
	.align	4
	.sectionentsize	8
	.align		4
        /*0000*/ 	.word	0x00000000
	.align		4
        /*0004*/ 	.word	0xffffffff
	.align		4
        /*0008*/ 	.word	0x00000000
	.align		4
        /*000c*/ 	.word	0xfffffffe
	.align		4
        /*0010*/ 	.word	0x00000000
	.align		4
        /*0014*/ 	.word	0xfffffffd
	.align		4
        /*0018*/ 	.word	0x00000000
	.align		4
        /*001c*/ 	.word	0xfffffffc


//--------------------- .text._Z9wmma_gemmP6__halfS0_Pfiii --------------------------
	.section	.text._Z9wmma_gemmP6__halfS0_Pfiii,"ax",@progbits
	.align	128
        .global         _Z9wmma_gemmP6__halfS0_Pfiii
        .type           _Z9wmma_gemmP6__halfS0_Pfiii,@function
        .size           _Z9wmma_gemmP6__halfS0_Pfiii,(.L_x_19 - _Z9wmma_gemmP6__halfS0_Pfiii)
        .other          _Z9wmma_gemmP6__halfS0_Pfiii,@"STO_CUDA_ENTRY STV_DEFAULT"
_Z9wmma_gemmP6__halfS0_Pfiii:
.text._Z9wmma_gemmP6__halfS0_Pfiii:
[----:B------:R-:W-:Y:S01]  /*0000*/  LDC R1, c[0x0][0x37c] ;  /* 0x0000df00ff017b82 */ /* 0x000fe20000000800 */
[----:B------:R-:W0:Y:S01]  /*0010*/  S2R R3, SR_TID.X ;  /* 0x0000000000037919 */ /* 0x000e220000002100 */
[----:B------:R-:W1:Y:S06]  /*0020*/  LDCU.64 UR14, c[0x0][0x398] ;  /* 0x00007300ff0e77ac */ /* 0x000e6c0008000a00 */
[----:B------:R-:W0:Y:S01]  /*0030*/  LDC R0, c[0x0][0x360] ;  /* 0x0000d800ff007b82 */ /* 0x000e220000000800 */
[----:B------:R-:W2:Y:S07]  /*0040*/  S2R R5, SR_TID.Y ;  /* 0x0000000000057919 */ /* 0x000eae0000002200 */
[----:B------:R-:W0:Y:S08]  /*0050*/  S2UR UR6, SR_CTAID.X ;  /* 0x00000000000679c3 */ /* 0x000e300000002500 */
[----:B------:R-:W2:Y:S01]  /*0060*/  S2UR UR7, SR_CTAID.Y ;  /* 0x00000000000779c3 */ /* 0x000ea20000002600 */
[----:B-1----:R-:W-:-:S02]  /*0070*/  USHF.R.S32.HI UR5, URZ, 0x1f, UR15 ;  /* 0x0000001fff057899 */ /* 0x002fc4000801140f */
[----:B------:R-:W-:Y:S02]  /*0080*/  USHF.R.S32.HI UR4, URZ, 0x1f, UR14 ;  /* 0x0000001fff047899 */ /* 0x000fe4000801140e */
[----:B------:R-:W-:Y:S02]  /*0090*/  ULEA.HI UR5, UR5, UR15, URZ, 0x4 ;  /* 0x0000000f05057291 */ /* 0x000fe4000f8f20ff */
[----:B------:R-:W-:Y:S01]  /*00a0*/  ULEA.HI UR4, UR4, UR14, URZ, 0x4 ;  /* 0x0000000e04047291 */ /* 0x000fe2000f8f20ff */
[----:B------:R-:W2:Y:S01]  /*00b0*/  LDC R30, c[0x0][0x364] ;  /* 0x0000d900ff1e7b82 */ /* 0x000ea20000000800 */
[----:B------:R-:W-:Y:S02]  /*00c0*/  USHF.R.S32.HI UR5, URZ, 0x4, UR5 ;  /* 0x00000004ff057899 */ /* 0x000fe40008011405 */
[----:B------:R-:W-:Y:S01]  /*00d0*/  USHF.R.S32.HI UR4, URZ, 0x4, UR4 ;  /* 0x00000004ff047899 */ /* 0x000fe20008011404 */
[----:B0-----:R-:W-:-:S05]  /*00e0*/  IMAD R0, R0, UR6, R3 ;  /* 0x0000000600007c24 */ /* 0x001fca000f8e0203 */
[----:B------:R-:W-:Y:S01]  /*00f0*/  SHF.R.U32.HI R0, RZ, 0x5, R0 ;  /* 0x00000005ff007819 */ /* 0x000fe20000011600 */
[----:B--2---:R-:W-:-:S05]  /*0100*/  IMAD R30, R30, UR7, R5 ;  /* 0x000000071e1e7c24 */ /* 0x004fca000f8e0205 */
[----:B------:R-:W-:-:S04]  /*0110*/  ISETP.GE.AND P0, PT, R30, UR5, PT ;  /* 0x000000051e007c0c */ /* 0x000fc8000bf06270 */
[----:B------:R-:W-:-:S13]  /*0120*/  ISETP.GE.OR P0, PT, R0, UR4, P0 ;  /* 0x0000000400007c0c */ /* 0x000fda0008706670 */
[----:B------:R-:W-:Y:S05]  /*0130*/  @P0 EXIT ;  /* 0x000000000000094d */ /* 0x000fea0003800000 */
[----:B------:R-:W0:Y:S01]  /*0140*/  LDCU UR11, c[0x0][0x3a0] ;  /* 0x00007400ff0b77ac */ /* 0x000e220008000800 */
[----:B------:R-:W-:Y:S01]  /*0150*/  IMAD.SHL.U32 R31, R0, 0x10, RZ ;  /* 0x00000010001f7824 */ /* 0x000fe200078e00ff */
[----:B------:R-:W-:Y:S01]  /*0160*/  CS2R R10, SRZ ;  /* 0x00000000000a7805 */ /* 0x000fe2000001ff00 */
[----:B------:R-:W-:Y:S01]  /*0170*/  IMAD.SHL.U32 R30, R30, 0x10, RZ ;  /* 0x000000101e1e7824 */ /* 0x000fe200078e00ff */
[----:B------:R-:W-:Y:S02]  /*0180*/  CS2R R8, SRZ ;  /* 0x0000000000087805 */ /* 0x000fe4000001ff00 */
[----:B------:R-:W-:Y:S02]  /*0190*/  CS2R R22, SRZ ;  /* 0x0000000000167805 */ /* 0x000fe4000001ff00 */
[----:B------:R-:W-:Y:S01]  /*01a0*/  CS2R R20, SRZ ;  /* 0x0000000000147805 */ /* 0x000fe2000001ff00 */
[----:B------:R-:W1:Y:S01]  /*01b0*/  LDCU.64 UR12, c[0x0][0x358] ;  /* 0x00006b00ff0c77ac */ /* 0x000e620008000a00 */
[----:B0-----:R-:W-:-:S09]  /*01c0*/  UISETP.GT.AND UP0, UPT, UR11, URZ, UPT ;  /* 0x000000ff0b00728c */ /* 0x001fd2000bf04270 */
[----:B-1----:R-:W-:Y:S05]  /*01d0*/  BRA.U !UP0, `(.L_x_0) ;  /* 0x0000000d08287547 */ /* 0x002fea000b800000 */
[----:B------:R-:W-:Y:S01]  /*01e0*/  UISETP.GE.U32.AND UP1, UPT, UR11, 0x31, UPT ;  /* 0x000000310b00788c */ /* 0x000fe2000bf26070 */
[----:B------:R-:W-:Y:S01]  /*01f0*/  CS2R R10, SRZ ;  /* 0x00000000000a7805 */ /* 0x000fe2000001ff00 */
[----:B------:R-:W-:Y:S01]  /*0200*/  UIADD3 UR6, UPT, UPT, UR11, -0x1, URZ ;  /* 0xffffffff0b067890 */ /* 0x000fe2000fffe0ff */
[----:B------:R-:W-:Y:S01]  /*0210*/  CS2R R8, SRZ ;  /* 0x0000000000087805 */ /* 0x000fe2000001ff00 */
[----:B------:R-:W-:Y:S01]  /*0220*/  UIADD3 UR5, UPT, UPT, UR11, -0x1, URZ ;  /* 0xffffffff0b057890 */ /* 0x000fe2000fffe0ff */
[----:B------:R-:W-:Y:S01]  /*0230*/  CS2R R22, SRZ ;  /* 0x0000000000167805 */ /* 0x000fe2000001ff00 */
[----:B------:R-:W-:Y:S01]  /*0240*/  ULEA.HI UR6, UR6, 0x1, URZ, 0x1c ;  /* 0x0000000106067891 */ /* 0x000fe2000f8fe0ff */
[----:B------:R-:W-:Y:S01]  /*0250*/  CS2R R20, SRZ ;  /* 0x0000000000147805 */ /* 0x000fe2000001ff00 */
[----:B------:R-:W-:Y:S01]  /*0260*/  UMOV UR4, URZ ;  /* 0x000000ff00047c82 */ /* 0x000fe20008000000 */
[----:B------:R-:W-:Y:S02]  /*0270*/  ULEA.HI UR5, UR5, 0x1, URZ, 0x1c ;  /* 0x0000000105057891 */ /* 0x000fe4000f8fe0ff */
[----:B------:R-:W-:Y:S01]  /*0280*/  ULOP3.LUT UP0, UR7, UR6, 0x3, URZ, 0xc0, !UPT ;  /* 0x0000000306077892 */ /* 0x000fe2000f80c0ff */
[----:B------:R-:W-:Y:S11]  /*0290*/  BRA.U !UP1, `(.L_x_1) ;  /* 0x00000009092c7547 */ /* 0x000ff6000b800000 */
[----:B------:R-:W0:Y:S01]  /*02a0*/  S2R R13, SR_LANEID ;  /* 0x00000000000d7919 */ /* 0x000e220000000000 */
[----:B------:R-:W1:Y:S01]  /*02b0*/  LDC.64 R32, c[0x0][0x380] ;  /* 0x0000e000ff207b82 */ /* 0x000e620000000a00 */
[----:B------:R-:W-:Y:S01]  /*02c0*/  IMAD R25, R31, UR11, RZ ;  /* 0x0000000b1f197c24 */ /* 0x000fe2000f8e02ff */
[----:B------:R-:W-:Y:S01]  /*02d0*/  USHF.R.U32.HI UR4, URZ, 0x1, UR11 ;  /* 0x00000001ff047899 */ /* 0x000fe2000801160b */
[----:B------:R-:W-:Y:S01]  /*02e0*/  IMAD.MOV.U32 R3, RZ, RZ, RZ ;  /* 0x000000ffff037224 */ /* 0x000fe200078e00ff */
[----:B------:R-:W-:Y:S01]  /*02f0*/  USHF.R.U32.HI UR6, URZ, 0x1, UR15 ;  /* 0x00000001ff067899 */ /* 0x000fe2000801160f */
[----:B------:R-:W-:Y:S01]  /*0300*/  IMAD.MOV.U32 R11, RZ, RZ, RZ ;  /* 0x000000ffff0b7224 */ /* 0x000fe200078e00ff */
[----:B------:R-:W-:Y:S02]  /*0310*/  ULOP3.LUT UR5, UR5, 0x1ffffffc, URZ, 0xc0, !UPT ;  /* 0x1ffffffc05057892 */ /* 0x000fe4000f8ec0ff */
[----:B------:R-:W-:Y:S02]  /*0320*/  UIMAD UR8, UR15, 0x30, URZ ;  /* 0x000000300f0878a4 */ /* 0x000fe4000f8e02ff */
[----:B------:R-:W-:Y:S01]  /*0330*/  USHF.L.U32 UR9, UR15, 0x5, URZ ;  /* 0x000000050f097899 */ /* 0x000fe200080006ff */
[----:B------:R-:W2:Y:S01]  /*0340*/  LDCU.64 UR16, c[0x0][0x388] ;  /* 0x00007100ff1077ac */ /* 0x000ea20008000a00 */
[----:B------:R-:W-:Y:S01]  /*0350*/  USHF.L.U32 UR10, UR15, 0x4, URZ ;  /* 0x000000040f0a7899 */ /* 0x000fe200080006ff */
[----:B-1----:R-:W-:Y:S01]  /*0360*/  IMAD.WIDE.U32 R6, R25, 0x2, R32 ;  /* 0x0000000219067825 */ /* 0x002fe200078e0020 */
[----:B0-----:R-:W-:-:S02]  /*0370*/  LOP3.LUT R2, R13, 0x3, RZ, 0xc0, !PT ;  /* 0x000000030d027812 */ /* 0x001fc400078ec0ff */
[----:B------:R-:W-:-:S05]  /*0380*/  SHF.R.U32.HI R13, RZ, 0x2, R13 ;  /* 0x00000002ff0d7819 */ /* 0x000fca000001160d */
[----:B------:R-:W-:Y:S01]  /*0390*/  IMAD.WIDE.U32 R4, R13, UR4, R2 ;  /* 0x000000040d047c25 */ /* 0x000fe2000f8e0002 */
[----:B------:R-:W-:-:S03]  /*03a0*/  UMOV UR4, URZ ;  /* 0x000000ff00047c82 */ /* 0x000fc60008000000 */
[----:B------:R-:W-:Y:S01]  /*03b0*/  IMAD.WIDE.U32 R12, R13, UR6, R2 ;  /* 0x000000060d0c7c25 */ /* 0x000fe2000f8e0002 */
[----:B------:R-:W-:Y:S01]  /*03c0*/  IADD3 R3, P0, PT, R6, 0x40, RZ ;  /* 0x0000004006037810 */ /* 0x000fe20007f1e0ff */
[----:B------:R-:W-:Y:S01]  /*03d0*/  UIADD3 UR6, UPT, UPT, -UR5, URZ, URZ ;  /* 0x000000ff05067290 */ /* 0x000fe2000fffe1ff */
[C---:B------:R-:W-:Y:S01]  /*03e0*/  SHF.L.U64.HI R5, R4.reuse, 0x2, R5 ;  /* 0x0000000204057819 */ /* 0x040fe20000010205 */
[----:B------:R-:W-:Y:S01]  /*03f0*/  IMAD.SHL.U32 R0, R4, 0x4, RZ ;  /* 0x0000000404007824 */ /* 0x000fe200078e00ff */
[C---:B------:R-:W-:Y:S01]  /*0400*/  SHF.L.U64.HI R4, R12.reuse, 0x2, R13 ;  /* 0x000000020c047819 */ /* 0x040fe2000001020d */
[----:B------:R-:W-:Y:S01]  /*0410*/  IMAD.SHL.U32 R24, R12, 0x4, RZ ;  /* 0x000000040c187824 */ /* 0x000fe200078e00ff */
[----:B------:R-:W-:Y:S01]  /*0420*/  UMOV UR5, URZ ;  /* 0x000000ff00057c82 */ /* 0x000fe20008000000 */
[----:B--2---:R-:W-:-:S07]  /*0430*/  IMAD.X R2, RZ, RZ, R7, P0 ;  /* 0x000000ffff027224 */ /* 0x004fce00000e0607 */
.L_x_2:
[----:B------:R-:W-:Y:S01]  /*0440*/  IMAD.U32 R6, RZ, RZ, UR5 ;  /* 0x00000005ff067e24 */ /* 0x000fe2000f8e00ff */
[----:B------:R-:W-:Y:S01]  /*0450*/  IADD3 R7, P0, PT, R30, UR5, RZ ;  /* 0x000000051e077c10 */ /* 0x000fe2000ff1e0ff */
[----:B------:R-:W-:-:S03]  /*0460*/  IMAD.U32 R27, RZ, RZ, UR15 ;  /* 0x0000000fff1b7e24 */ /* 0x000fc6000f8e00ff */
[----:B------:R-:W-:Y:S02]  /*0470*/  LEA.HI.X.SX32 R6, R6, RZ, 0x1, P0 ;  /* 0x000000ff06067211 */ /* 0x000fe400000f0eff */
[----:B------:R-:W-:-:S04]  /*0480*/  LEA R29, P0, R7, UR16, 0x1 ;  /* 0x00000010071d7c11 */ /* 0x000fc8000f8008ff */
[----:B------:R-:W-:Y:S02]  /*0490*/  LEA.HI.X R7, R7, UR17, R6, 0x1, P0 ;  /* 0x0000001107077c11 */ /* 0x000fe400080f0c06 */
[----:B------:R-:W-:-:S05]  /*04a0*/  IADD3 R28, P0, PT, R24, R29, RZ ;  /* 0x0000001d181c7210 */ /* 0x000fca0007f1e0ff */
[----:B------:R-:W-:Y:S02]  /*04b0*/  IMAD.X R29, R4, 0x1, R7, P0 ;  /* 0x00000001041d7824 */ /* 0x000fe400000e0607 */
[----:B------:R-:W-:-:S03]  /*04c0*/  IMAD.WIDE.U32 R26, R27, 0x10, R28 ;  /* 0x000000101b1a7825 */ /* 0x000fc600078e001c */
[----:B------:R-:W2:Y:S04]  /*04d0*/  LDG.E R16, desc[UR12][R28.64] ;  /* 0x0000000c1c107981 */ /* 0x000ea8000c1e1900 */
[----:B------:R-:W3:Y:S01]  /*04e0*/  LDG.E R17, desc[UR12][R26.64] ;  /* 0x0000000c1a117981 */ /* 0x000ee2000c1e1900 */
[----:B------:R-:W-:-:S03]  /*04f0*/  IMAD.WIDE.U32 R6, R25, 0x2, R32 ;  /* 0x0000000219067825 */ /* 0x000fc600078e0020 */
[----:B------:R0:W4:Y:S01]  /*0500*/  LDG.E R34, desc[UR12][R28.64+0x10] ;  /* 0x0000100c1c227981 */ /* 0x000122000c1e1900 */
[----:B------:R-:W-:-:S03]  /*0510*/  IADD3 R6, P0, PT, R6, R0, RZ ;  /* 0x0000000006067210 */ /* 0x000fc60007f1e0ff */
[----:B------:R1:W5:Y:S01]  /*0520*/  LDG.E R35, desc[UR12][R26.64+0x10] ;  /* 0x0000100c1a237981 */ /* 0x000362000c1e1900 */
[----:B------:R-:W-:Y:S02]  /*0530*/  IMAD.U32 R19, RZ, RZ, UR11 ;  /* 0x0000000bff137e24 */ /* 0x000fe4000f8e00ff */
[----:B------:R-:W-:Y:S02]  /*0540*/  IMAD.X R7, R7, 0x1, R5, P0 ;  /* 0x0000000107077824 */ /* 0x000fe400000e0605 */
[----:B------:R-:W-:-:S03]  /*0550*/  IMAD.WIDE.U32 R18, R19, 0x10, R6 ;  /* 0x0000001013127825 */ /* 0x000fc600078e0006 */
[----:B------:R-:W5:Y:S04]  /*0560*/  LDG.E R12, desc[UR12][R6.64] ;  /* 0x0000000c060c7981 */ /* 0x000f68000c1e1900 */
[----:B------:R-:W5:Y:S04]  /*0570*/  LDG.E R14, desc[UR12][R6.64+0x10] ;  /* 0x0000100c060e7981 */ /* 0x000f68000c1e1900 */
[----:B------:R-:W5:Y:S04]  /*0580*/  LDG.E R13, desc[UR12][R18.64] ;  /* 0x0000000c120d7981 */ /* 0x000f68000c1e1900 */
[----:B------:R1:W5:Y:S01]  /*0590*/  LDG.E R15, desc[UR12][R18.64+0x10] ;  /* 0x0000100c120f7981 */ /* 0x000362000c1e1900 */
[----:B0-----:R-:W-:Y:S01]  /*05a0*/  IMAD.U32 R28, RZ, RZ, UR10 ;  /* 0x0000000aff1c7e24 */ /* 0x001fe2000f8e00ff */
[----:B------:R-:W-:-:S04]  /*05b0*/  IADD3 R36, P0, PT, R30, UR10, RZ ;  /* 0x0000000a1e247c10 */ /* 0x000fc8000ff1e0ff */
[----:B-1----:R-:W-:Y:S02]  /*05c0*/  LEA.HI.X.SX32 R27, R28, RZ, 0x1, P0 ;  /* 0x000000ff1c1b7211 */ /* 0x002fe400000f0eff */
[----:B------:R-:W-:-:S04]  /*05d0*/  LEA R29, P0, R36, UR16, 0x1 ;  /* 0x00000010241d7c11 */ /* 0x000fc8000f8008ff */
[----:B------:R-:W-:Y:S02]  /*05e0*/  LEA.HI.X R27, R36, UR17, R27, 0x1, P0 ;  /* 0x00000011241b7c11 */ /* 0x000fe400080f0c1b */
[----:B------:R-:W-:Y:S01]  /*05f0*/  IADD3 R28, P0, PT, R29, R24, RZ ;  /* 0x000000181d1c7210 */ /* 0x000fe20007f1e0ff */
[----:B------:R-:W-:-:S04]  /*0600*/  IMAD.U32 R19, RZ, RZ, UR15 ;  /* 0x0000000fff137e24 */ /* 0x000fc8000f8e00ff */
[----:B------:R-:W-:Y:S02]  /*0610*/  IMAD.X R29, R27, 0x1, R4, P0 ;  /* 0x000000011b1d7824 */ /* 0x000fe400000e0604 */
[----:B------:R-:W-:Y:S01]  /*0620*/  IMAD.WIDE.U32 R18, R19, 0x10, R28 ;  /* 0x0000001013127825 */ /* 0x000fe200078e001c */
[----:B------:R-:W-:-:S05]  /*0630*/  IADD3 R26, P0, PT, R3, R0, RZ ;  /* 0x00000000031a7210 */ /* 0x000fca0007f1e0ff */
[----:B------:R-:W-:Y:S01]  /*0640*/  IMAD.X R27, R2, 0x1, R5, P0 ;  /* 0x00000001021b7824 */ /* 0x000fe200000e0605 */
[----:B--2---:R-:W-:Y:S04]  /*0650*/  MOVM.16.MT88 R16, R16 ;  /* 0x000000001010723a */ /* 0x004fe80000000000 */
[----:B---3--:R-:W0:Y:S04]  /*0660*/  MOVM.16.MT88 R17, R17 ;  /* 0x000000001111723a */ /* 0x008e280000000000 */
[----:B----4-:R-:W-:Y:S04]  /*0670*/  MOVM.16.MT88 R6, R34 ;  /* 0x000000002206723a */ /* 0x010fe80000000000 */
[----:B-----5:R-:W1:Y:S01]  /*0680*/  MOVM.16.MT88 R7, R35 ;  /* 0x000000002307723a */ /* 0x020e620000000000 */
[C---:B0-----:R-:W-:Y:S03]  /*0690*/  HMMA.16816.F32 R20, R12.reuse, R16, R20 ;  /* 0x000000100c14723c */ /* 0x041fe60000001814 */
[----:B------:R-:W2:Y:S04]  /*06a0*/  LDG.E R16, desc[UR12][R28.64] ;  /* 0x0000000c1c107981 */ /* 0x000ea8000c1e1900 */
[----:B------:R-:W3:Y:S01]  /*06b0*/  LDG.E R17, desc[UR12][R18.64] ;  /* 0x0000000c12117981 */ /* 0x000ee2000c1e1900 */
[----:B-1----:R-:W-:Y:S03]  /*06c0*/  HMMA.16816.F32 R12, R12, R6, R8 ;  /* 0x000000060c0c723c */ /* 0x002fe60000001808 */
[----:B------:R-:W4:Y:S04]  /*06d0*/  LDG.E R6, desc[UR12][R28.64+0x10] ;  /* 0x0000100c1c067981 */ /* 0x000f28000c1e1900 */
[----:B------:R0:W5:Y:S01]  /*06e0*/  LDG.E R7, desc[UR12][R18.64+0x10] ;  /* 0x0000100c12077981 */ /* 0x000162000c1e1900 */
[----:B------:R-:W-:-:S03]  /*06f0*/  IMAD.U32 R9, RZ, RZ, UR11 ;  /* 0x0000000bff097e24 */ /* 0x000fc6000f8e00ff */
[----:B------:R-:W5:Y:S01]  /*0700*/  LDG.E R8, desc[UR12][R26.64+-0x20] ;  /* 0xffffe00c1a087981 */ /* 0x000f62000c1e1900 */
[----:B------:R-:W-:-:S03]  /*0710*/  IMAD.WIDE.U32 R34, R9, 0x10, R26 ;  /* 0x0000001009227825 */ /* 0x000fc600078e001a */
[----:B------:R-:W5:Y:S04]  /*0720*/  LDG.E R10, desc[UR12][R26.64+-0x10] ;  /* 0xfffff00c1a0a7981 */ /* 0x000f68000c1e1900 */
[----:B------:R-:W5:Y:S04]  /*0730*/  LDG.E R9, desc[UR12][R34.64+-0x20] ;  /* 0xffffe00c22097981 */ /* 0x000f68000c1e1900 */
[----:B------:R-:W5:Y:S01]  /*0740*/  LDG.E R11, desc[UR12][R34.64+-0x10] ;  /* 0xfffff00c220b7981 */ /* 0x000f62000c1e1900 */
[----:B0-----:R-:W-:Y:S01]  /*0750*/  IMAD.U32 R19, RZ, RZ, UR9 ;  /* 0x00000009ff137e24 */ /* 0x001fe2000f8e00ff */
[----:B------:R-:W-:-:S02]  /*0760*/  IADD3 R28, P0, PT, R30, UR9, RZ ;  /* 0x000000091e1c7c10 */ /* 0x000fc4000ff1e0ff */
[----:B------:R-:W5:Y:S02]  /*0770*/  LDG.E R18, desc[UR12][R26.64+0x10] ;  /* 0x0000100c1a127981 */ /* 0x000f64000c1e1900 */
[----:B------:R-:W-:Y:S02]  /*0780*/  LEA.HI.X.SX32 R19, R19, RZ, 0x1, P0 ;  /* 0x000000ff13137211 */ /* 0x000fe400000f0eff */
[----:B------:R-:W-:-:S04]  /*0790*/  LEA R37, P0, R28, UR16, 0x1 ;  /* 0x000000101c257c11 */ /* 0x000fc8000f8008ff */
[----:B------:R-:W-:Y:S02]  /*07a0*/  LEA.HI.X R19, R28, UR17, R19, 0x1, P0 ;  /* 0x000000111c137c11 */ /* 0x000fe400080f0c13 */
[----:B------:R-:W-:-:S05]  /*07b0*/  IADD3 R36, P0, PT, R37, R24, RZ ;  /* 0x0000001825247210 */ /* 0x000fca0007f1e0ff */
[----:B------:R-:W-:Y:S02]  /*07c0*/  IMAD.X R37, R19, 0x1, R4, P0 ;  /* 0x0000000113257824 */ /* 0x000fe400000e0604 */
[----:B------:R-:W5:Y:S04]  /*07d0*/  LDG.E R19, desc[UR12][R34.64+0x10] ;  /* 0x0000100c22137981 */ /* 0x000f68000c1e1900 */
[----:B------:R-:W5:Y:S04]  /*07e0*/  LDG.E R28, desc[UR12][R36.64+0x10] ;  /* 0x0000100c241c7981 */ /* 0x000f68000c1e1900 */
[----:B--2---:R-:W-:Y:S04]  /*07f0*/  MOVM.16.MT88 R16, R16 ;  /* 0x000000001010723a */ /* 0x004fe80000000000 */
[----:B---3--:R-:W0:Y:S04]  /*0800*/  MOVM.16.MT88 R17, R17 ;  /* 0x000000001111723a */ /* 0x008e280000000000 */
[----:B----4-:R-:W-:Y:S04]  /*0810*/  MOVM.16.MT88 R6, R6 ;  /* 0x000000000606723a */ /* 0x010fe80000000000 */
[----:B-----5:R-:W1:Y:S01]  /*0820*/  MOVM.16.MT88 R7, R7 ;  /* 0x000000000707723a */ /* 0x020e620000000000 */
[----:B0-----:R-:W-:Y:S01]  /*0830*/  HMMA.16816.F32 R20, R8, R16, R20 ;  /* 0x000000100814723c */ /* 0x001fe20000001814 */
[----:B------:R-:W-:-:S02]  /*0840*/  IMAD.U32 R17, RZ, RZ, UR15 ;  /* 0x0000000fff117e24 */ /* 0x000fc4000f8e00ff */
[----:B------:R-:W2:Y:S05]  /*0850*/  LDG.E R16, desc[UR12][R26.64] ;  /* 0x0000000c1a107981 */ /* 0x000eaa000c1e1900 */
[----:B-1----:R-:W-:Y:S01]  /*0860*/  HMMA.16816.F32 R12, R8, R6, R12 ;  /* 0x00000006080c723c */ /* 0x002fe2000000180c */
[----:B------:R-:W-:Y:S01]  /*0870*/  IMAD.WIDE.U32 R10, R17, 0x10, R36 ;  /* 0x00000010110a7825 */ /* 0x000fe200078e0024 */
[----:B------:R0:W3:Y:S04]  /*0880*/  LDG.E R6, desc[UR12][R36.64] ;  /* 0x0000000c24067981 */ /* 0x0000e8000c1e1900 */
[----:B------:R-:W4:Y:S04]  /*0890*/  LDG.E R7, desc[UR12][R10.64] ;  /* 0x0000000c0a077981 */ /* 0x000f28000c1e1900 */
[----:B------:R-:W2:Y:S01]  /*08a0*/  LDG.E R17, desc[UR12][R34.64] ;  /* 0x0000000c22117981 */ /* 0x000ea2000c1e1900 */
[----:B------:R-:W-:-:S03]  /*08b0*/  IMAD.U32 R9, RZ, RZ, UR8 ;  /* 0x00000008ff097e24 */ /* 0x000fc6000f8e00ff */
[----:B------:R-:W5:Y:S01]  /*08c0*/  LDG.E R29, desc[UR12][R10.64+0x10] ;  /* 0x0000100c0a1d7981 */ /* 0x000f62000c1e1900 */
[----:B0-----:R-:W-:-:S03]  /*08d0*/  IMAD.U32 R37, RZ, RZ, UR15 ;  /* 0x0000000fff257e24 */ /* 0x001fc6000f8e00ff */
[----:B------:R-:W5:Y:S04]  /*08e0*/  LDG.E R8, desc[UR12][R26.64+0x20] ;  /* 0x0000200c1a087981 */ /* 0x000f68000c1e1900 */
[----:B------:R0:W5:Y:S04]  /*08f0*/  LDG.E R10, desc[UR12][R26.64+0x30] ;  /* 0x0000300c1a0a7981 */ /* 0x000168000c1e1900 */
[----:B------:R-:W5:Y:S04]  /*0900*/  LDG.E R11, desc[UR12][R34.64+0x30] ;  /* 0x0000300c220b7981 */ /* 0x000f68000c1e1900 */
[----:B---3--:R-:W-:Y:S04]  /*0910*/  MOVM.16.MT88 R6, R6 ;  /* 0x000000000606723a */ /* 0x008fe80000000000 */
[----:B----4-:R-:W2:Y:S02]  /*0920*/  MOVM.16.MT88 R7, R7 ;  /* 0x000000000707723a */ /* 0x010ea40000000000 */
[----:B--2---:R-:W-:Y:S01]  /*0930*/  HMMA.16816.F32 R20, R16, R6, R20 ;  /* 0x000000061014723c */ /* 0x004fe20000001814 */
[----:B------:R-:W-:-:S04]  /*0940*/  IADD3 R7, P0, PT, R30, UR8, RZ ;  /* 0x000000081e077c10 */ /* 0x000fc8000ff1e0ff */
[----:B------:R-:W-:Y:S02]  /*0950*/  LEA.HI.X.SX32 R6, R9, RZ, 0x1, P0 ;  /* 0x000000ff09067211 */ /* 0x000fe400000f0eff */
[----:B------:R-:W-:-:S04]  /*0960*/  LEA R9, P0, R7, UR16, 0x1 ;  /* 0x0000001007097c11 */ /* 0x000fc8000f8008ff */
[----:B------:R-:W-:Y:S02]  /*0970*/  LEA.HI.X R7, R7, UR17, R6, 0x1, P0 ;  /* 0x0000001107077c11 */ /* 0x000fe400080f0c06 */
[----:B------:R-:W-:Y:S02]  /*0980*/  IADD3 R6, P0, PT, R9, R24, RZ ;  /* 0x0000001809067210 */ /* 0x000fe40007f1e0ff */
[----:B------:R-:W2:Y:S03]  /*0990*/  LDG.E R9, desc[UR12][R34.64+0x20] ;  /* 0x0000200c22097981 */ /* 0x000ea6000c1e1900 */
[----:B------:R-:W-:Y:S02]  /*09a0*/  IMAD.X R7, R7, 0x1, R4, P0 ;  /* 0x0000000107077824 */ /* 0x000fe400000e0604 */
[----:B------:R-:W-:-:S03]  /*09b0*/  IMAD.WIDE.U32 R36, R37, 0x10, R6 ;  /* 0x0000001025247825 */ /* 0x000fc600078e0006 */
[----:B------:R-:W0:Y:S04]  /*09c0*/  LDG.E R26, desc[UR12][R6.64] ;  /* 0x0000000c061a7981 */ /* 0x000e28000c1e1900 */
[----:B------:R-:W3:Y:S04]  /*09d0*/  LDG.E R27, desc[UR12][R36.64] ;  /* 0x0000000c241b7981 */ /* 0x000ee8000c1e1900 */
[----:B------:R-:W4:Y:S04]  /*09e0*/  LDG.E R6, desc[UR12][R6.64+0x10] ;  /* 0x0000100c06067981 */ /* 0x000f28000c1e1900 */
[----:B------:R-:W2:Y:S04]  /*09f0*/  LDG.E R7, desc[UR12][R36.64+0x10] ;  /* 0x0000100c24077981 */ /* 0x000ea8000c1e1900 */
[----:B------:R-:W-:Y:S04]  /*0a00*/  MOVM.16.MT88 R28, R28 ;  /* 0x000000001c1c723a */ /* 0x000fe80000000000 */
[----:B-----5:R-:W1:Y:S01]  /*0a10*/  MOVM.16.MT88 R29, R29 ;  /* 0x000000001d1d723a */ /* 0x020e620000000000 */
[----:B------:R-:W-:Y:S01]  /*0a20*/  UIADD3 UR6, UPT, UPT, UR6, 0x4, URZ ;  /* 0x0000000406067890 */ /* 0x000fe2000fffe0ff */
[----:B-1----:R-:W-:Y:S03]  /*0a30*/  HMMA.16816.F32 R12, R16, R28, R12 ;  /* 0x0000001c100c723c */ /* 0x002fe6000000180c */
[----:B------:R-:W-:Y:S01]  /*0a40*/  UISETP.NE.AND UP1, UPT, UR6, URZ, UPT ;  /* 0x000000ff0600728c */ /* 0x000fe2000bf25270 */
[----:B------:R-:W-:Y:S01]  /*0a50*/  IADD3 R3, P0, PT, R3, 0x80, RZ ;  /* 0x0000008003037810 */ /* 0x000fe20007f1e0ff */
[----:B------:R-:W-:Y:S01]  /*0a60*/  VIADD R25, R25, 0x40 ;  /* 0x0000004019197836 */ /* 0x000fe20000000000 */
[----:B------:R-:W-:-:S03]  /*0a70*/  UIADD3 UR4, UPT, UPT, UR4, 0x40, URZ ;  /* 0x0000004004047890 */ /* 0x000fc6000fffe0ff */
[----:B------:R-:W-:Y:S01]  /*0a80*/  IMAD.X R2, RZ, RZ, R2, P0 ;  /* 0x000000ffff027224 */ /* 0x000fe200000e0602 */
[----:B------:R-:W-:Y:S02]  /*0a90*/  ULEA UR8, UR15, UR8, 0x6 ;  /* 0x000000080f087291 */ /* 0x000fe4000f8e30ff */
[----:B------:R-:W-:Y:S02]  /*0aa0*/  ULEA UR9, UR15, UR9, 0x6 ;  /* 0x000000090f097291 */ /* 0x000fe4000f8e30ff */
[----:B------:R-:W-:Y:S02]  /*0ab0*/  ULEA UR10, UR15, UR10, 0x6 ;  /* 0x0000000a0f0a7291 */ /* 0x000fe4000f8e30ff */
[----:B------:R-:W-:Y:S01]  /*0ac0*/  ULEA UR5, UR15, UR5, 0x6 ;  /* 0x000000050f057291 */ /* 0x000fe2000f8e30ff */
[----:B0-----:R-:W-:Y:S04]  /*0ad0*/  MOVM.16.MT88 R26, R26 ;  /* 0x000000001a1a723a */ /* 0x001fe80000000000 */
[----:B---3--:R-:W0:Y:S04]  /*0ae0*/  MOVM.16.MT88 R27, R27 ;  /* 0x000000001b1b723a */ /* 0x008e280000000000 */
[----:B----4-:R-:W-:Y:S04]  /*0af0*/  MOVM.16.MT88 R6, R6 ;  /* 0x000000000606723a */ /* 0x010fe80000000000 */
[----:B--2---:R-:W1:Y:S01]  /*0b00*/  MOVM.16.MT88 R7, R7 ;  /* 0x000000000707723a */ /* 0x004e620000000000 */
[C---:B0-----:R-:W-:Y:S08]  /*0b10*/  HMMA.16816.F32 R20, R8.reuse, R26, R20 ;  /* 0x0000001a0814723c */ /* 0x041ff00000001814 */
[----:B-1----:R-:W-:Y:S01]  /*0b20*/  HMMA.16816.F32 R8, R8, R6, R12 ;  /* 0x000000060808723c */ /* 0x002fe2000000180c */
[----:B------:R-:W-:-:S04]  /*0b30*/  NOP ;  /* 0x0000000000007918 */ /* 0x000fc80000000000 */
[----:B------:R-:W-:-:S15]  /*0b40*/  BRA.U UP1, `(.L_x_2) ;  /* 0xfffffff9013c7547 */ /* 0x000fde000b83ffff */
.L_x_1:
[----:B------:R-:W-:Y:S05]  /*0b50*/  BRA.U !UP0, `(.L_x_0) ;  /* 0x0000000108c87547 */ /* 0x000fea000b800000 */
[----:B------:R-:W0:Y:S01]  /*0b60*/  S2R R0, SR_LANEID ;  /* 0x0000000000007919 */ /* 0x000e220000000000 */
[----:B------:R-:W-:Y:S01]  /*0b70*/  USHF.R.U32.HI UR6, URZ, 0x1, UR11 ;  /* 0x00000001ff067899 */ /* 0x000fe2000801160b */
[----:B------:R-:W-:Y:S01]  /*0b80*/  IMAD.MOV.U32 R3, RZ, RZ, RZ ;  /* 0x000000ffff037224 */ /* 0x000fe200078e00ff */
[----:B------:R-:W-:Y:S01]  /*0b90*/  USHF.R.U32.HI UR8, URZ, 0x1, UR15 ;  /* 0x00000001ff087899 */ /* 0x000fe2000801160f */
[----:B------:R-:W1:Y:S01]  /*0ba0*/  LDCU.64 UR16, c[0x0][0x388] ;  /* 0x00007100ff1077ac */ /* 0x000e620008000a00 */
[----:B------:R-:W-:Y:S02]  /*0bb0*/  UIMAD UR5, UR4, UR15, URZ ;  /* 0x0000000f040572a4 */ /* 0x000fe4000f8e02ff */
[----:B------:R-:W-:Y:S01]  /*0bc0*/  UIADD3 UR7, UPT, UPT, -UR7, URZ, URZ ;  /* 0x000000ff07077290 */ /* 0x000fe2000fffe1ff */
[----:B0-----:R-:W-:Y:S02]  /*0bd0*/  LOP3.LUT R2, R0, 0x3, RZ, 0xc0, !PT ;  /* 0x0000000300027812 */ /* 0x001fe400078ec0ff */
[----:B------:R-:W-:Y:S01]  /*0be0*/  SHF.R.U32.HI R5, RZ, 0x2, R0 ;  /* 0x00000002ff057819 */ /* 0x000fe20000011600 */
[----:B------:R-:W-:-:S04]  /*0bf0*/  IMAD.U32 R0, RZ, RZ, UR11 ;  /* 0x0000000bff007e24 */ /* 0x000fc8000f8e00ff */
[----:B------:R-:W-:-:S04]  /*0c00*/  IMAD.WIDE.U32 R12, R5, UR6, R2 ;  /* 0x00000006050c7c25 */ /* 0x000fc8000f8e0002 */
[----:B------:R-:W-:Y:S01]  /*0c10*/  IMAD.WIDE.U32 R2, R5, UR8, R2 ;  /* 0x0000000805027c25 */ /* 0x000fe2000f8e0002 */
[----:B------:R-:W-:-:S03]  /*0c20*/  SHF.L.U64.HI R16, R12, 0x2, R13 ;  /* 0x000000020c107819 */ /* 0x000fc6000001020d */
[----:B------:R-:W-:Y:S01]  /*0c30*/  IMAD R17, R31, R0, UR4 ;  /* 0x000000041f117e24 */ /* 0x000fe2000f8e0200 */
[----:B-1----:R-:W-:-:S07]  /*0c40*/  SHF.L.U64.HI R0, R2, 0x2, R3 ;  /* 0x0000000202007819 */ /* 0x002fce0000010203 */
.L_x_3:
[----:B------:R-:W-:Y:S01]  /*0c50*/  IMAD.U32 R6, RZ, RZ, UR5 ;  /* 0x00000005ff067e24 */ /* 0x000fe2000f8e00ff */
[----:B------:R-:W-:Y:S01]  /*0c60*/  IADD3 R7, P0, PT, R30, UR5, RZ ;  /* 0x000000051e077c10 */ /* 0x000fe2000ff1e0ff */
[----:B------:R-:W0:Y:S01]  /*0c70*/  LDC.64 R4, c[0x0][0x380] ;  /* 0x0000e000ff047b82 */ /* 0x000e220000000a00 */
[----:B------:R-:W-:Y:S02]  /*0c80*/  IMAD.U32 R29, RZ, RZ, UR15 ;  /* 0x0000000fff1d7e24 */ /* 0x000fe4000f8e00ff */
[----:B------:R-:W-:Y:S02]  /*0c90*/  LEA.HI.X.SX32 R6, R6, RZ, 0x1, P0 ;  /* 0x000000ff06067211 */ /* 0x000fe400000f0eff */
[----:B------:R-:W-:-:S04]  /*0ca0*/  LEA R27, P0, R7, UR16, 0x1 ;  /* 0x00000010071b7c11 */ /* 0x000fc8000f8008ff */
[----:B------:R-:W-:Y:S02]  /*0cb0*/  LEA.HI.X R7, R7, UR17, R6, 0x1, P0 ;  /* 0x0000001107077c11 */ /* 0x000fe400080f0c06 */
[----:B------:R-:W-:-:S05]  /*0cc0*/  LEA R26, P0, R2, R27, 0x2 ;  /* 0x0000001b021a7211 */ /* 0x000fca00078010ff */
[----:B------:R-:W-:Y:S02]  /*0cd0*/  IMAD.X R27, R7, 0x1, R0, P0 ;  /* 0x00000001071b7824 */ /* 0x000fe400000e0600 */
[----:B------:R-:W-:-:S03]  /*0ce0*/  IMAD.WIDE.U32 R28, R29, 0x10, R26 ;  /* 0x000000101d1c7825 */ /* 0x000fc600078e001a */
[----:B------:R-:W2:Y:S04]  /*0cf0*/  LDG.E R24, desc[UR12][R26.64] ;  /* 0x0000000c1a187981 */ /* 0x000ea8000c1e1900 */
[----:B------:R-:W3:Y:S04]  /*0d00*/  LDG.E R32, desc[UR12][R26.64+0x10] ;  /* 0x0000100c1a207981 */ /* 0x000ee8000c1e1900 */
[----:B------:R-:W4:Y:S04]  /*0d10*/  LDG.E R25, desc[UR12][R28.64] ;  /* 0x0000000c1c197981 */ /* 0x000f28000c1e1900 */
[----:B------:R-:W5:Y:S01]  /*0d20*/  LDG.E R33, desc[UR12][R28.64+0x10] ;  /* 0x0000100c1c217981 */ /* 0x000f62000c1e1900 */
[----:B0-----:R-:W-:-:S04]  /*0d30*/  IMAD.WIDE.U32 R4, R17, 0x2, R4 ;  /* 0x0000000211047825 */ /* 0x001fc800078e0004 */
[----:B------:R-:W-:Y:S01]  /*0d40*/  IMAD.U32 R15, RZ, RZ, UR11 ;  /* 0x0000000bff0f7e24 */ /* 0x000fe2000f8e00ff */
[----:B------:R-:W-:-:S05]  /*0d50*/  LEA R18, P0, R12, R4, 0x2 ;  /* 0x000000040c127211 */ /* 0x000fca00078010ff */
[----:B------:R-:W-:Y:S02]  /*0d60*/  IMAD.X R19, R5, 0x1, R16, P0 ;  /* 0x0000000105137824 */ /* 0x000fe400000e0610 */
[----:B------:R-:W-:-:S03]  /*0d70*/  IMAD.WIDE.U32 R14, R15, 0x10, R18 ;  /* 0x000000100f0e7825 */ /* 0x000fc600078e0012 */
[----:B------:R-:W5:Y:S04]  /*0d80*/  LDG.E R4, desc[UR12][R18.64] ;  /* 0x0000000c12047981 */ /* 0x000f68000c1e1900 */
[----:B------:R-:W5:Y:S04]  /*0d90*/  LDG.E R6, desc[UR12][R18.64+0x10] ;  /* 0x0000100c12067981 */ /* 0x000f68000c1e1900 */
[----:B------:R-:W5:Y:S04]  /*0da0*/  LDG.E R5, desc[UR12][R14.64] ;  /* 0x0000000c0e057981 */ /* 0x000f68000c1e1900 */
[----:B------:R-:W5:Y:S01]  /*0db0*/  LDG.E R7, desc[UR12][R14.64+0x10] ;  /* 0x0000100c0e077981 */ /* 0x000f62000c1e1900 */
[----:B------:R-:W-:Y:S01]  /*0dc0*/  UIADD3 UR7, UPT, UPT, UR7, 0x1, URZ ;  /* 0x0000000107077890 */ /* 0x000fe2000fffe0ff */
[----:B------:R-:W-:Y:S01]  /*0dd0*/  VIADD R17, R17, 0x10 ;  /* 0x0000001011117836 */ /* 0x000fe20000000000 */
[----:B------:R-:W-:-:S02]  /*0de0*/  ULEA UR5, UR15, UR5, 0x4 ;  /* 0x000000050f057291 */ /* 0x000fc4000f8e20ff */
[----:B------:R-:W-:Y:S01]  /*0df0*/  UISETP.NE.AND UP0, UPT, UR7, URZ, UPT ;  /* 0x000000ff0700728c */ /* 0x000fe2000bf05270 */
[----:B--2---:R-:W-:Y:S04]  /*0e00*/  MOVM.16.MT88 R24, R24 ;  /* 0x000000001818723a */ /* 0x004fe80000000000 */
[----:B---3--:R-:W-:Y:S04]  /*0e10*/  MOVM.16.MT88 R32, R32 ;  /* 0x000000002020723a */ /* 0x008fe80000000000 */
[----:B----4-:R-:W0:Y:S04]  /*0e20*/  MOVM.16.MT88 R25, R25 ;  /* 0x000000001919723a */ /* 0x010e280000000000 */
[----:B-----5:R-:W1:Y:S01]  /*0e30*/  MOVM.16.MT88 R33, R33 ;  /* 0x000000002121723a */ /* 0x020e620000000000 */
[C---:B0-----:R-:W-:Y:S08]  /*0e40*/  HMMA.16816.F32 R20, R4.reuse, R24, R20 ;  /* 0x000000180414723c */ /* 0x041ff00000001814 */
[----:B-1----:R-:W-:Y:S01]  /*0e50*/  HMMA.16816.F32 R8, R4, R32, R8 ;  /* 0x000000200408723c */ /* 0x002fe20000001808 */
[----:B------:R-:W-:-:S04]  /*0e60*/  NOP ;  /* 0x0000000000007918 */ /* 0x000fc80000000000 */
[----:B------:R-:W-:-:S15]  /*0e70*/  BRA.U UP0, `(.L_x_3) ;  /* 0xfffffffd00747547 */ /* 0x000fde000b83ffff */
.L_x_0:
[----:B------:R-:W-:-:S04]  /*0e80*/  ISETP.GE.AND P0, PT, R30, UR15, PT ;  /* 0x0000000f1e007c0c */ /* 0x000fc8000bf06270 */
[----:B------:R-:W-:-:S13]  /*0e90*/  ISETP.GE.OR P0, PT, R31, UR14, P0 ;  /* 0x0000000e1f007c0c */ /* 0x000fda0008706670 */
[----:B------:R-:W-:Y:S05]  /*0ea0*/  @P0 EXIT ;  /* 0x000000000000094d */ /* 0x000fea0003800000 */
[----:B------:R-:W0:Y:S01]  /*0eb0*/  S2R R0, SR_LANEID ;  /* 0x0000000000007919 */ /* 0x000e220000000000 */
[----:B------:R-:W1:Y:S01]  /*0ec0*/  LDCU.64 UR4, c[0x0][0x390] ;  /* 0x00007200ff0477ac */ /* 0x000e620008000a00 */
[----:B------:R-:W-:Y:S02]  /*0ed0*/  IMAD R31, R31, UR15, RZ ;  /* 0x0000000f1f1f7c24 */ /* 0x000fe4000f8e02ff */
[----:B------:R-:W-:Y:S01]  /*0ee0*/  IMAD.MOV.U32 R3, RZ, RZ, RZ ;  /* 0x000000ffff037224 */ /* 0x000fe200078e00ff */
[----:B------:R-:W-:Y:S02]  /*0ef0*/  USHF.R.U32.HI UR6, URZ, 0x1, UR15 ;  /* 0x00000001ff067899 */ /* 0x000fe4000801160f */
[----:B------:R-:W-:-:S05]  /*0f00*/  IADD3 R30, P0, PT, R31, R30, RZ ;  /* 0x0000001e1f1e7210 */ /* 0x000fca0007f1e0ff */
[----:B------:R-:W-:Y:S01]  /*0f10*/  IMAD.X R13, RZ, RZ, RZ, P0 ;  /* 0x000000ffff0d7224 */ /* 0x000fe200000e06ff */
[----:B-1----:R-:W-:Y:S02]  /*0f20*/  LEA R7, P0, R30, UR4, 0x2 ;  /* 0x000000041e077c11 */ /* 0x002fe4000f8010ff */
[----:B0-----:R-:W-:Y:S02]  /*0f30*/  LOP3.LUT R2, R0, 0x3, RZ, 0xc0, !PT ;  /* 0x0000000300027812 */ /* 0x001fe400078ec0ff */
[----:B------:R-:W-:-:S05]  /*0f40*/  SHF.R.U32.HI R5, RZ, 0x2, R0 ;  /* 0x00000002ff057819 */ /* 0x000fca0000011600 */
[----:B------:R-:W-:Y:S01]  /*0f50*/  IMAD.WIDE.U32 R4, R5, UR6, R2 ;  /* 0x0000000605047c25 */ /* 0x000fe2000f8e0002 */
[----:B------:R-:W-:Y:S02]  /*0f60*/  LEA.HI.X R3, R30, UR5, R13, 0x2, P0 ;  /* 0x000000051e037c11 */ /* 0x000fe400080f140d */
[----:B------:R-:W-:-:S04]  /*0f70*/  LEA R2, P0, R4, R7, 0x3 ;  /* 0x0000000704027211 */ /* 0x000fc800078018ff */
[----:B------:R-:W-:Y:S01]  /*0f80*/  LEA.HI.X R3, R4, R3, R5, 0x3, P0 ;  /* 0x0000000304037211 */ /* 0x000fe200000f1c05 */
[----:B------:R-:W-:-:S04]  /*0f90*/  IMAD.U32 R5, RZ, RZ, UR6 ;  /* 0x00000006ff057e24 */ /* 0x000fc8000f8e00ff */
[----:B------:R-:W-:Y:S01]  /*0fa0*/  IMAD.WIDE.U32 R4, R5, 0x40, R2 ;  /* 0x0000004005047825 */ /* 0x000fe200078e0002 */
[----:B------:R-:W-:Y:S04]  /*0fb0*/  STG.E.64 desc[UR12][R2.64], R20 ;  /* 0x0000001402007986 */ /* 0x000fe8000c101b0c */
[----:B------:R-:W-:Y:S04]  /*0fc0*/  STG.E.64 desc[UR12][R4.64], R22 ;  /* 0x0000001604007986 */ /* 0x000fe8000c101b0c */
[----:B------:R-:W-:Y:S04]  /*0fd0*/  STG.E.64 desc[UR12][R2.64+0x20], R8 ;  /* 0x0000200802007986 */ /* 0x000fe8000c101b0c */
[----:B------:R-:W-:Y:S01]  /*0fe0*/  STG.E.64 desc[UR12][R4.64+0x20], R10 ;  /* 0x0000200a04007986 */ /* 0x000fe2000c101b0c */
[----:B------:R-:W-:Y:S05]  /*0ff0*/  EXIT ;  /* 0x000000000000794d */ /* 0x000fea0003800000 */
.L_x_4:
[----:B------:R-:W-:-:S00]  /*1000*/  BRA `(.L_x_4) ;  /* 0xfffffffc00fc7947 */ /* 0x000fc0000383ffff */
[----:B------:R-:W-:-:S00]  /*1010*/  NOP ;  /* 0x0000000000007918 */ /* 0x000fc00000000000 */
        /* <DEDUP_REMOVED lines=14> */
.L_x_19:


//--------------------- .text._Z17convertFP32ToFP16PfP6__halfi --------------------------
	.section	.text._Z17convertFP32ToFP16PfP6__halfi,"ax",@progbits
	.align	128
        .global         _Z17convertFP32ToFP16PfP6__halfi
        .type           _Z17convertFP32ToFP16PfP6__halfi,@function
        .size           _Z17convertFP32ToFP16PfP6__halfi,(.L_x_20 - _Z17convertFP32ToFP16PfP6__halfi)
        .other          _Z17convertFP32ToFP16PfP6__halfi,@"STO_CUDA_ENTRY STV_DEFAULT"
_Z17convertFP32ToFP16PfP6__halfi:
.text._Z17convertFP32ToFP16PfP6__halfi:
[----:B------:R-:W-:Y:S01]  /*0000*/  LDC R1, c[0x0][0x37c] ;  /* 0x0000df00ff017b82 */ /* 0x000fe20000000800 */
[----:B------:R-:W0:Y:S07]  /*0010*/  S2R R0, SR_TID.X ;  /* 0x0000000000007919 */ /* 0x000e2e0000002100 */
[----:B------:R-:W0:Y:S01]  /*0020*/  S2UR UR4, SR_CTAID.X ;  /* 0x00000000000479c3 */ /* 0x000e220000002500 */
[----:B------:R-:W1:Y:S07]  /*0030*/  LDCU UR5, c[0x0][0x390] ;  /* 0x00007200ff0577ac */ /* 0x000e6e0008000800 */
[----:B------:R-:W0:Y:S02]  /*0040*/  LDC R7, c[0x0][0x360] ;  /* 0x0000d800ff077b82 */ /* 0x000e240000000800 */
[----:B0-----:R-:W-:-:S05]  /*0050*/  IMAD R7, R7, UR4, R0 ;  /* 0x0000000407077c24 */ /* 0x001fca000f8e0200 */
[----:B-1----:R-:W-:-:S13]  /*0060*/  ISETP.GE.AND P0, PT, R7, UR5, PT ;  /* 0x0000000507007c0c */ /* 0x002fda000bf06270 */
[----:B------:R-:W-:Y:S05]  /*0070*/  @P0 EXIT ;  /* 0x000000000000094d */ /* 0x000fea0003800000 */
[----:B------:R-:W0:Y:S01]  /*0080*/  LDC.64 R2, c[0x0][0x380] ;  /* 0x0000e000ff027b82 */ /* 0x000e220000000a00 */
[----:B------:R-:W1:Y:S07]  /*0090*/  LDCU.64 UR4, c[0x0][0x358] ;  /* 0x00006b00ff0477ac */ /* 0x000e6e0008000a00 */
[----:B------:R-:W2:Y:S01]  /*00a0*/  LDC.64 R4, c[0x0][0x388] ;  /* 0x0000e200ff047b82 */ /* 0x000ea20000000a00 */
[----:B0-----:R-:W-:-:S06]  /*00b0*/  IMAD.WIDE R2, R7, 0x4, R2 ;  /* 0x0000000407027825 */ /* 0x001fcc00078e0202 */
[----:B-1----:R-:W3:Y:S01]  /*00c0*/  LDG.E R2, desc[UR4][R2.64] ;  /* 0x0000000402027981 */ /* 0x002ee2000c1e1900 */
[----:B--2---:R-:W-:Y:S01]  /*00d0*/  IMAD.WIDE R4, R7, 0x2, R4 ;  /* 0x0000000207047825 */ /* 0x004fe200078e0204 */
[----:B---3--:R-:W-:-:S05]  /*00e0*/  F2FP.F16.F32.PACK_AB R0, RZ, R2 ;  /* 0x00000002ff00723e */ /* 0x008fca00000000ff */
[----:B------:R-:W-:Y:S01]  /*00f0*/  STG.E.U16 desc[UR4][R4.64], R0 ;  /* 0x0000000004007986 */ /* 0x000fe2000c101504 */
[----:B------:R-:W-:Y:S05]  /*0100*/  EXIT ;  /* 0x000000000000794d */ /* 0x000fea0003800000 */
.L_x_5:
        /* <DEDUP_REMOVED lines=15> */
.L_x_20:


//--------------------- .text._Z10tiled_gemmPfS_S_iiiii --------------------------
	.section	.text._Z10tiled_gemmPfS_S_iiiii,"ax",@progbits
	.align	128
        .global         _Z10tiled_gemmPfS_S_iiiii
        .type           _Z10tiled_gemmPfS_S_iiiii,@function
        .size           _Z10tiled_gemmPfS_S_iiiii,(.L_x_21 - _Z10tiled_gemmPfS_S_iiiii)
        .other          _Z10tiled_gemmPfS_S_iiiii,@"STO_CUDA_ENTRY STV_DEFAULT"
_Z10tiled_gemmPfS_S_iiiii:
.text._Z10tiled_gemmPfS_S_iiiii:
[----:B------:R-:W-:Y:S08]  /*0000*/  LDC R1, c[0x0][0x37c] ;  /* 0x0000df00ff017b82 */ /* 0x000ff00000000800 */
[----:B------:R-:W0:Y:S01]  /*0010*/  LDC R3, c[0x0][0x3a8] ;  /* 0x0000ea00ff037b82 */ /* 0x000e220000000800 */
[----:B------:R-:W1:Y:S01]  /*0020*/  LDCU.64 UR6, c[0x0][0x358] ;  /* 0x00006b00ff0677ac */ /* 0x000e620008000a00 */
[----:B------:R-:W-:-:S06]  /*0030*/  IMAD.MOV.U32 R16, RZ, RZ, RZ ;  /* 0x000000ffff107224 */ /* 0x000fcc00078e00ff */
[----:B------:R-:W2:Y:S08]  /*0040*/  LDC R2, c[0x0][0x39c] ;  /* 0x0000e700ff027b82 */ /* 0x000eb00000000800 */
[----:B------:R-:W-:Y:S01]  /*0050*/  S2UR UR4, SR_CTAID.X ;  /* 0x00000000000479c3 */ /* 0x000fe20000002500 */
[----:B0-----:R-:W-:-:S07]  /*0060*/  IABS R9, R3 ;  /* 0x0000000300097213 */ /* 0x001fce0000000000 */
[----:B------:R-:W0:Y:S01]  /*0070*/  S2UR UR5, SR_CTAID.Y ;  /* 0x00000000000579c3 */ /* 0x000e220000002600 */
[----:B------:R-:W3:Y:S01]  /*0080*/  I2F.RP R0, R9 ;  /* 0x0000000900007306 */ /* 0x000ee20000209400 */
[----:B--2---:R-:W-:-:S07]  /*0090*/  IADD3 R2, PT, PT, R3, -0x1, R2 ;  /* 0xffffffff03027810 */ /* 0x004fce0007ffe002 */
[----:B---3--:R-:W2:Y:S02]  /*00a0*/  MUFU.RCP R0, R0 ;  /* 0x0000000000007308 */ /* 0x008ea40000001000 */
[----:B--2---:R-:W-:Y:S02]  /*00b0*/  IADD3 R4, PT, PT, R0, 0xffffffe, RZ ;  /* 0x0ffffffe00047810 */ /* 0x004fe40007ffe0ff */
[----:B------:R-:W-:-:S04]  /*00c0*/  IABS R0, R2 ;  /* 0x0000000200007213 */ /* 0x000fc80000000000 */
[----:B------:R2:W3:Y:S01]  /*00d0*/  F2I.FTZ.U32.TRUNC.NTZ R5, R4 ;  /* 0x0000000400057305 */ /* 0x0004e2000021f000 */
[----:B------:R-:W-:-:S04]  /*00e0*/  LOP3.LUT R2, R2, R3, RZ, 0x3c, !PT ;  /* 0x0000000302027212 */ /* 0x000fc800078e3cff */
[----:B------:R-:W-:Y:S01]  /*00f0*/  ISETP.GE.AND P1, PT, R2, RZ, PT ;  /* 0x000000ff0200720c */ /* 0x000fe20003f26270 */
[----:B--2---:R-:W-:Y:S01]  /*0100*/  IMAD.MOV.U32 R4, RZ, RZ, RZ ;  /* 0x000000ffff047224 */ /* 0x004fe200078e00ff */
[----:B---3--:R-:W-:-:S05]  /*0110*/  IADD3 R6, PT, PT, RZ, -R5, RZ ;  /* 0x80000005ff067210 */ /* 0x008fca0007ffe0ff */
[----:B------:R-:W-:Y:S02]  /*0120*/  IMAD R7, R6, R9, RZ ;  /* 0x0000000906077224 */ /* 0x000fe400078e02ff */
[----:B------:R-:W0:Y:S02]  /*0130*/  S2R R6, SR_TID.Y ;  /* 0x0000000000067919 */ /* 0x000e240000002200 */
[----:B------:R-:W-:-:S06]  /*0140*/  IMAD.HI.U32 R5, R5, R7, R4 ;  /* 0x0000000705057227 */ /* 0x000fcc00078e0004 */
[----:B------:R-:W-:-:S05]  /*0150*/  IMAD.HI.U32 R7, R5, R0, RZ ;  /* 0x0000000005077227 */ /* 0x000fca00078e00ff */
[----:B------:R-:W-:-:S05]  /*0160*/  IADD3 R5, PT, PT, -R7, RZ, RZ ;  /* 0x000000ff07057210 */ /* 0x000fca0007ffe1ff */
[----:B------:R-:W-:-:S05]  /*0170*/  IMAD R0, R9, R5, R0 ;  /* 0x0000000509007224 */ /* 0x000fca00078e0200 */
[----:B------:R-:W-:-:S13]  /*0180*/  ISETP.GT.U32.AND P2, PT, R9, R0, PT ;  /* 0x000000000900720c */ /* 0x000fda0003f44070 */
[----:B------:R-:W-:Y:S01]  /*0190*/  @!P2 IMAD.IADD R0, R0, 0x1, -R9 ;  /* 0x000000010000a824 */ /* 0x000fe200078e0a09 */
[----:B------:R-:W-:Y:S02]  /*01a0*/  @!P2 IADD3 R7, PT, PT, R7, 0x1, RZ ;  /* 0x000000010707a810 */ /* 0x000fe40007ffe0ff */
[C---:B------:R-:W-:Y:S02]  /*01b0*/  ISETP.NE.AND P2, PT, R3.reuse, RZ, PT ;  /* 0x000000ff0300720c */ /* 0x040fe40003f45270 */
[----:B------:R-:W-:Y:S01]  /*01c0*/  ISETP.GE.U32.AND P0, PT, R0, R9, PT ;  /* 0x000000090000720c */ /* 0x000fe20003f06070 */
[----:B0-----:R-:W-:Y:S01]  /*01d0*/  IMAD R9, R3, UR5, R6 ;  /* 0x0000000503097c24 */ /* 0x001fe2000f8e0206 */
[----:B------:R-:W0:Y:S11]  /*01e0*/  S2R R0, SR_TID.X ;  /* 0x0000000000007919 */ /* 0x000e360000002100 */
[----:B------:R-:W-:-:S05]  /*01f0*/  @P0 VIADD R7, R7, 0x1 ;  /* 0x0000000107070836 */ /* 0x000fca0000000000 */
[----:B------:R-:W-:Y:S02]  /*0200*/  @!P1 IADD3 R7, PT, PT, -R7, RZ, RZ ;  /* 0x000000ff07079210 */ /* 0x000fe40007ffe1ff */
[----:B------:R-:W-:-:S04]  /*0210*/  @!P2 LOP3.LUT R7, RZ, R3, RZ, 0x33, !PT ;  /* 0x00000003ff07a212 */ /* 0x000fc800078e33ff */
[----:B------:R-:W-:Y:S01]  /*0220*/  ISETP.GE.AND P0, PT, R7, 0x1, PT ;  /* 0x000000010700780c */ /* 0x000fe20003f06270 */
[----:B0-----:R-:W-:-:S12]  /*0230*/  IMAD R8, R3, UR4, R0 ;  /* 0x0000000403087c24 */ /* 0x001fd8000f8e0200 */
[----:B-1----:R-:W-:Y:S05]  /*0240*/  @!P0 BRA `(.L_x_6) ;  /* 0x0000000800308947 */ /* 0x002fea0003800000 */
[----:B------:R-:W0:Y:S01]  /*0250*/  S2UR UR5, SR_CgaCtaId ;  /* 0x00000000000579c3 */ /* 0x000e220000008800 */
[CC--:B------:R-:W-:Y:S01]  /*0260*/  IMAD R2, R3.reuse, R3.reuse, RZ ;  /* 0x0000000303027224 */ /* 0x0c0fe200078e02ff */
[----:B------:R-:W-:Y:S01]  /*0270*/  UMOV UR4, 0x400 ;  /* 0x0000040000047882 */ /* 0x000fe20000000000 */
[C---:B------:R-:W-:Y:S01]  /*0280*/  LOP3.LUT R10, R3.reuse, 0x7ffffff8, RZ, 0xc0, !PT ;  /* 0x7ffffff8030a7812 */ /* 0x040fe200078ec0ff */
[----:B------:R-:W-:Y:S02]  /*0290*/  HFMA2 R16, -RZ, RZ, 0, 0 ;  /* 0x00000000ff107431 */ /* 0x000fe400000001ff */
[----:B------:R-:W-:Y:S01]  /*02a0*/  IMAD R11, R0, R3, RZ ;  /* 0x00000003000b7224 */ /* 0x000fe200078e02ff */
[----:B------:R-:W-:Y:S02]  /*02b0*/  SHF.L.U32 R5, R2, 0x2, RZ ;  /* 0x0000000202057819 */ /* 0x000fe400000006ff */
[C---:B------:R-:W-:Y:S01]  /*02c0*/  LOP3.LUT R21, R3.reuse, 0x7, RZ, 0xc0, !PT ;  /* 0x0000000703157812 */ /* 0x040fe200078ec0ff */
[----:B------:R-:W-:Y:S01]  /*02d0*/  IMAD.MOV R13, RZ, RZ, -R10 ;  /* 0x000000ffff0d7224 */ /* 0x000fe200078e0a0a */
[----:B------:R-:W-:Y:S01]  /*02e0*/  LOP3.LUT R12, R3, 0x3, RZ, 0xc0, !PT ;  /* 0x00000003030c7812 */ /* 0x000fe200078ec0ff */
[----:B------:R-:W-:Y:S01]  /*02f0*/  IMAD R15, R6, 0x4, R5 ;  /* 0x00000004060f7824 */ /* 0x000fe200078e0205 */
[----:B0-----:R-:W-:-:S03]  /*0300*/  ULEA UR5, UR5, UR4, 0x18 ;  /* 0x0000000405057291 */ /* 0x001fc6000f8ec0ff */
[----:B------:R-:W-:-:S03]  /*0310*/  UMOV UR4, URZ ;  /* 0x000000ff00047c82 */ /* 0x000fc60008000000 */
[----:B------:R-:W-:Y:S01]  /*0320*/  IADD3 R14, PT, PT, R5, UR5, RZ ;  /* 0x00000005050e7c10 */ /* 0x000fe2000fffe0ff */
[----:B------:R-:W-:-:S07]  /*0330*/  VIADD R15, R15, UR5 ;  /* 0x000000050f0f7c36 */ /* 0x000fce0008000000 */
.L_x_12:
[----:B0-----:R-:W0:Y:S01]  /*0340*/  LDC R17, c[0x0][0x3a8] ;  /* 0x0000ea00ff117b82 */ /* 0x001e220000000800 */
[----:B------:R-:W1:Y:S01]  /*0350*/  LDCU.64 UR8, c[0x0][0x398] ;  /* 0x00007300ff0877ac */ /* 0x000e620008000a00 */
[----:B------:R-:W-:Y:S01]  /*0360*/  IMAD.MOV.U32 R20, RZ, RZ, RZ ;  /* 0x000000ffff147224 */ /* 0x000fe200078e00ff */
[----:B------:R-:W2:Y:S02]  /*0370*/  LDCU.64 UR10, c[0x0][0x3a0] ;  /* 0x00007400ff0a77ac */ /* 0x000ea40008000a00 */
[----:B--2---:R-:W-:Y:S01]  /*0380*/  ISETP.GE.AND P1, PT, R9, UR11, PT ;  /* 0x0000000b09007c0c */ /* 0x004fe2000bf26270 */
[C---:B0-----:R-:W-:Y:S02]  /*0390*/  IMAD R19, R17.reuse, UR4, R6 ;  /* 0x0000000411137c24 */ /* 0x041fe4000f8e0206 */
[----:B------:R-:W-:-:S03]  /*03a0*/  IMAD R18, R17, UR4, R0 ;  /* 0x0000000411127c24 */ /* 0x000fc6000f8e0200 */
[----:B-1----:R-:W-:Y:S02]  /*03b0*/  ISETP.GE.AND P0, PT, R19, UR9, PT ;  /* 0x0000000913007c0c */ /* 0x002fe4000bf06270 */
[----:B------:R-:W-:Y:S02]  /*03c0*/  ISETP.GE.OR P1, PT, R18, UR10, P1 ;  /* 0x0000000a12007c0c */ /* 0x000fe40008f26670 */
[----:B------:R-:W-:-:S11]  /*03d0*/  ISETP.GE.OR P0, PT, R8, UR8, P0 ;  /* 0x0000000808007c0c */ /* 0x000fd60008706670 */
[----:B------:R-:W0:Y:S01]  /*03e0*/  @!P1 LDC.64 R4, c[0x0][0x388] ;  /* 0x0000e200ff049b82 */ /* 0x000e220000000a00 */
[----:B------:R-:W-:Y:S01]  /*03f0*/  @!P1 IMAD R23, R18, UR11, R9 ;  /* 0x0000000b12179c24 */ /* 0x000fe2000f8e0209 */
[----:B------:R-:W-:Y:S01]  /*0400*/  MOV R18, RZ ;  /* 0x000000ff00127202 */ /* 0x000fe20000000f00 */
[----:B------:R-:W-:-:S05]  /*0410*/  @!P0 IMAD R19, R8, UR9, R19 ;  /* 0x0000000908138c24 */ /* 0x000fca000f8e0213 */
[----:B------:R-:W1:Y:S01]  /*0420*/  @!P0 LDC.64 R2, c[0x0][0x380] ;  /* 0x0000e000ff028b82 */ /* 0x000e620000000a00 */
[----:B0-----:R-:W-:-:S05]  /*0430*/  @!P1 IMAD.WIDE R4, R23, 0x4, R4 ;  /* 0x0000000417049825 */ /* 0x001fca00078e0204 */
[----:B------:R-:W2:Y:S01]  /*0440*/  @!P1 LDG.E R20, desc[UR6][R4.64] ;  /* 0x0000000604149981 */ /* 0x000ea2000c1e1900 */
[----:B-1----:R-:W-:-:S05]  /*0450*/  @!P0 IMAD.WIDE R2, R19, 0x4, R2 ;  /* 0x0000000413028825 */ /* 0x002fca00078e0202 */
[----:B------:R-:W3:Y:S01]  /*0460*/  @!P0 LDG.E R18, desc[UR6][R2.64] ;  /* 0x0000000602128981 */ /* 0x000ee2000c1e1900 */
[----:B------:R-:W-:Y:S02]  /*0470*/  ISETP.GE.AND P1, PT, R17, 0x1, PT ;  /* 0x000000011100780c */ /* 0x000fe40003f26270 */
[----:B------:R-:W-:Y:S01]  /*0480*/  IADD3 R19, PT, PT, R11, R6, RZ ;  /* 0x000000060b137210 */ /* 0x000fe20007ffe0ff */
[----:B------:R-:W-:-:S03]  /*0490*/  UIADD3 UR4, UPT, UPT, UR4, 0x1, URZ ;  /* 0x0000000104047890 */ /* 0x000fc6000fffe0ff */
[C---:B------:R-:W-:Y:S01]  /*04a0*/  LEA R23, R19.reuse, UR5, 0x2 ;  /* 0x0000000513177c11 */ /* 0x040fe2000f8e10ff */
[----:B------:R-:W-:Y:S02]  /*04b0*/  IMAD R19, R19, 0x4, R14 ;  /* 0x0000000413137824 */ /* 0x000fe400078e020e */
[----:B------:R-:W-:Y:S02]  /*04c0*/  ISETP.NE.AND P0, PT, R7, UR4, PT ;  /* 0x0000000407007c0c */ /* 0x000fe4000bf05270 */
[----:B---3--:R0:W-:Y:S04]  /*04d0*/  STS [R23], R18 ;  /* 0x0000001217007388 */ /* 0x0081e80000000800 */
[----:B--2---:R0:W-:Y:S01]  /*04e0*/  STS [R19], R20 ;  /* 0x0000001413007388 */ /* 0x0041e20000000800 */
[----:B------:R-:W-:Y:S06]  /*04f0*/  BAR.SYNC.DEFER_BLOCKING 0x0 ;  /* 0x0000000000007b1d */ /* 0x000fec0000010000 */
[----:B------:R-:W-:Y:S05]  /*0500*/  @!P1 BRA `(.L_x_7) ;  /* 0x0000000400789947 */ /* 0x000fea0003800000 */
[----:B------:R-:W-:Y:S01]  /*0510*/  ISETP.GE.U32.AND P1, PT, R17, 0x8, PT ;  /* 0x000000081100780c */ /* 0x000fe20003f26070 */
[----:B------:R-:W-:-:S12]  /*0520*/  HFMA2 R2, -RZ, RZ, 0, 0 ;  /* 0x00000000ff027431 */ /* 0x000fd800000001ff */
[----:B------:R-:W-:Y:S05]  /*0530*/  @!P1 BRA `(.L_x_8) ;  /* 0x0000000000a49947 */ /* 0x000fea0003800000 */
[----:B------:R-:W-:Y:S01]  /*0540*/  LEA R4, R11, UR5, 0x2 ;  /* 0x000000050b047c11 */ /* 0x000fe2000f8e10ff */
[----:B------:R-:W-:Y:S01]  /*0550*/  IMAD.MOV.U32 R2, RZ, RZ, R15 ;  /* 0x000000ffff027224 */ /* 0x000fe200078e000f */
[----:B------:R-:W-:-:S03]  /*0560*/  MOV R3, R13 ;  /* 0x0000000d00037202 */ /* 0x000fc60000000f00 */
[----:B------:R-:W-:-:S07]  /*0570*/  VIADD R4, R4, 0x10 ;  /* 0x0000001004047836 */ /* 0x000fce0000000000 */
.L_x_9:
[----:B0-----:R-:W-:Y:S01]  /*0580*/  LDS R23, [R4+-0x10] ;  /* 0xfffff00004177984 */ /* 0x001fe20000000800 */
[----:B------:R-:W-:Y:S01]  /*0590*/  LEA R26, R17, R2, 0x2 ;  /* 0x00000002111a7211 */ /* 0x000fe200078e10ff */
[----:B------:R-:W-:Y:S02]  /*05a0*/  VIADD R3, R3, 0x8 ;  /* 0x0000000803037836 */ /* 0x000fe40000000000 */
[----:B------:R0:W1:Y:S02]  /*05b0*/  LDS R24, [R2] ;  /* 0x0000000002187984 */ /* 0x0000640000000800 */
[----:B------:R-:W-:Y:S01]  /*05c0*/  IMAD R20, R17, 0x4, R26 ;  /* 0x0000000411147824 */ /* 0x000fe200078e021a */
[----:B------:R-:W-:Y:S01]  /*05d0*/  ISETP.NE.AND P1, PT, R3, RZ, PT ;  /* 0x000000ff0300720c */ /* 0x000fe20003f25270 */
[----:B------:R-:W-:Y:S03]  /*05e0*/  LDS R22, [R4+-0xc] ;  /* 0xfffff40004167984 */ /* 0x000fe60000000800 */
[C---:B------:R-:W-:Y:S01]  /*05f0*/  LEA R28, R17.reuse, R20, 0x2 ;  /* 0x00000014111c7211 */ /* 0x040fe200078e10ff */
[----:B------:R-:W2:Y:S01]  /*0600*/  LDS R26, [R26] ;  /* 0x000000001a1a7984 */ /* 0x000ea20000000800 */
[----:B0-----:R-:W-:-:S03]  /*0610*/  LEA R2, R17, R2, 0x5 ;  /* 0x0000000211027211 */ /* 0x001fc600078e28ff */
[----:B------:R-:W-:Y:S04]  /*0620*/  LDS R19, [R4+-0x8] ;  /* 0xfffff80004137984 */ /* 0x000fe80000000800 */
[----:B------:R-:W0:Y:S04]  /*0630*/  LDS R20, [R20] ;  /* 0x0000000014147984 */ /* 0x000e280000000800 */
[----:B------:R-:W-:Y:S04]  /*0640*/  LDS R5, [R4+-0x4] ;  /* 0xfffffc0004057984 */ /* 0x000fe80000000800 */
[----:B------:R-:W3:Y:S04]  /*0650*/  LDS R18, [R28] ;  /* 0x000000001c127984 */ /* 0x000ee80000000800 */
[----:B------:R-:W-:Y:S04]  /*0660*/  LDS R27, [R4+0x8] ;  /* 0x00000800041b7984 */ /* 0x000fe80000000800 */
[----:B------:R-:W-:Y:S01]  /*0670*/  LDS R29, [R4+0xc] ;  /* 0x00000c00041d7984 */ /* 0x000fe20000000800 */
[----:B-1----:R-:W-:Y:S01]  /*0680*/  FFMA R23, R23, R24, R16 ;  /* 0x0000001817177223 */ /* 0x002fe20000000010 */
[----:B------:R-:W-:-:S02]  /*0690*/  IMAD R24, R17, 0x4, R28 ;  /* 0x0000000411187824 */ /* 0x000fc400078e021c */
[----:B------:R-:W-:Y:S03]  /*06a0*/  LDS R16, [R4] ;  /* 0x0000000004107984 */ /* 0x000fe60000000800 */
[C---:B------:R-:W-:Y:S01]  /*06b0*/  LEA R25, R17.reuse, R24, 0x2 ;  /* 0x0000001811197211 */ /* 0x040fe200078e10ff */
[----:B--2---:R-:W-:Y:S02]  /*06c0*/  FFMA R22, R22, R26, R23 ;  /* 0x0000001a16167223 */ /* 0x004fe40000000017 */
[----:B------:R-:W1:Y:S02]  /*06d0*/  LDS R23, [R24] ;  /* 0x0000000018177984 */ /* 0x000e640000000800 */
[----:B------:R-:W-:Y:S02]  /*06e0*/  IMAD R26, R17, 0x4, R25 ;  /* 0x00000004111a7824 */ /* 0x000fe400078e0219 */
[----:B0-----:R-:W-:-:S02]  /*06f0*/  FFMA R22, R19, R20, R22 ;  /* 0x0000001413167223 */ /* 0x001fc40000000016 */
[----:B------:R0:W-:Y:S04]  /*0700*/  LDS R19, [R4+0x4] ;  /* 0x0000040004137984 */ /* 0x0001e80000000800 */
[----:B------:R-:W2:Y:S01]  /*0710*/  LDS R20, [R25] ;  /* 0x0000000019147984 */ /* 0x000ea20000000800 */
[----:B---3--:R-:W-:Y:S01]  /*0720*/  FFMA R5, R5, R18, R22 ;  /* 0x0000001205057223 */ /* 0x008fe20000000016 */
[----:B------:R-:W-:Y:S01]  /*0730*/  LEA R18, R17, R26, 0x2 ;  /* 0x0000001a11127211 */ /* 0x000fe200078e10ff */
[----:B0-----:R-:W-:Y:S01]  /*0740*/  VIADD R4, R4, 0x20 ;  /* 0x0000002004047836 */ /* 0x001fe20000000000 */
[----:B------:R-:W0:Y:S04]  /*0750*/  LDS R26, [R26] ;  /* 0x000000001a1a7984 */ /* 0x000e280000000800 */
[----:B------:R-:W3:Y:S01]  /*0760*/  LDS R18, [R18] ;  /* 0x0000000012127984 */ /* 0x000ee20000000800 */
[----:B-1----:R-:W-:-:S04]  /*0770*/  FFMA R16, R16, R23, R5 ;  /* 0x0000001710107223 */ /* 0x002fc80000000005 */
[----:B--2---:R-:W-:-:S04]  /*0780*/  FFMA R16, R19, R20, R16 ;  /* 0x0000001413107223 */ /* 0x004fc80000000010 */
[----:B0-----:R-:W-:-:S04]  /*0790*/  FFMA R16, R27, R26, R16 ;  /* 0x0000001a1b107223 */ /* 0x001fc80000000010 */
[----:B---3--:R-:W-:Y:S01]  /*07a0*/  FFMA R16, R29, R18, R16 ;  /* 0x000000121d107223 */ /* 0x008fe20000000010 */
[----:B------:R-:W-:Y:S06]  /*07b0*/  @P1 BRA `(.L_x_9) ;  /* 0xfffffffc00701947 */ /* 0x000fec000383ffff */
[----:B------:R-:W-:-:S07]  /*07c0*/  MOV R2, R10 ;  /* 0x0000000a00027202 */ /* 0x000fce0000000f00 */
.L_x_8:
[----:B------:R-:W-:-:S13]  /*07d0*/  ISETP.NE.AND P1, PT, R21, RZ, PT ;  /* 0x000000ff1500720c */ /* 0x000fda0003f25270 */
[----:B------:R-:W-:Y:S05]  /*07e0*/  @!P1 BRA `(.L_x_7) ;  /* 0x0000000000c09947 */ /* 0x000fea0003800000 */
[----:B------:R-:W-:Y:S01]  /*07f0*/  VIADD R3, R21, 0xffffffff ;  /* 0xffffffff15037836 */ /* 0x000fe20000000000 */
[----:B------:R-:W-:-:S04]  /*0800*/  ISETP.NE.AND P2, PT, R12, RZ, PT ;  /* 0x000000ff0c00720c */ /* 0x000fc80003f45270 */
[----:B------:R-:W-:-:S13]  /*0810*/  ISETP.GE.U32.AND P1, PT, R3, 0x3, PT ;  /* 0x000000030300780c */ /* 0x000fda0003f26070 */
[----:B------:R-:W-:Y:S05]  /*0820*/  @!P1 BRA `(.L_x_10) ;  /* 0x0000000000509947 */ /* 0x000fea0003800000 */
[C---:B------:R-:W-:Y:S01]  /*0830*/  IMAD R5, R2.reuse, R17, R6 ;  /* 0x0000001102057224 */ /* 0x040fe200078e0206 */
[----:B------:R-:W-:Y:S01]  /*0840*/  IADD3 R3, PT, PT, R11, R2, RZ ;  /* 0x000000020b037210 */ /* 0x000fe20007ffe0ff */
[----:B------:R-:W-:Y:S02]  /*0850*/  VIADD R2, R2, 0x4 ;  /* 0x0000000402027836 */ /* 0x000fe40000000000 */
[----:B------:R-:W-:Y:S01]  /*0860*/  IMAD R4, R5, 0x4, R14 ;  /* 0x0000000405047824 */ /* 0x000fe200078e020e */
[----:B------:R-:W-:-:S04]  /*0870*/  LEA R3, R3, UR5, 0x2 ;  /* 0x0000000503037c11 */ /* 0x000fc8000f8e10ff */
[C---:B------:R-:W-:Y:S01]  /*0880*/  LEA R22, R17.reuse, R4, 0x2 ;  /* 0x0000000411167211 */ /* 0x040fe200078e10ff */
[----:B0-----:R-:W-:Y:S04]  /*0890*/  LDS R18, [R4] ;  /* 0x0000000004127984 */ /* 0x001fe80000000800 */
[----:B------:R-:W0:Y:S01]  /*08a0*/  LDS R5, [R3] ;  /* 0x0000000003057984 */ /* 0x000e220000000800 */
[----:B------:R-:W-:-:S03]  /*08b0*/  IMAD R26, R17, 0x4, R22 ;  /* 0x00000004111a7824 */ /* 0x000fc600078e0216 */
[----:B------:R-:W-:Y:S02]  /*08c0*/  LDS R20, [R3+0x4] ;  /* 0x0000040003147984 */ /* 0x000fe40000000800 */
[----:B------:R-:W-:Y:S02]  /*08d0*/  LEA R19, R17, R26, 0x2 ;  /* 0x0000001a11137211 */ /* 0x000fe400078e10ff */
[----:B------:R-:W1:Y:S04]  /*08e0*/  LDS R22, [R22] ;  /* 0x0000000016167984 */ /* 0x000e680000000800 */
[----:B------:R-:W-:Y:S04]  /*08f0*/  LDS R24, [R3+0x8] ;  /* 0x0000080003187984 */ /* 0x000fe80000000800 */
[----:B------:R-:W2:Y:S04]  /*0900*/  LDS R26, [R26] ;  /* 0x000000001a1a7984 */ /* 0x000ea80000000800 */
[----:B------:R-:W-:Y:S04]  /*0910*/  LDS R28, [R3+0xc] ;  /* 0x00000c00031c7984 */ /* 0x000fe80000000800 */
[----:B------:R-:W3:Y:S01]  /*0920*/  LDS R19, [R19] ;  /* 0x0000000013137984 */ /* 0x000ee20000000800 */
[----:B0-----:R-:W-:-:S04]  /*0930*/  FFMA R5, R5, R18, R16 ;  /* 0x0000001205057223 */ /* 0x001fc80000000010 */
[----:B-1----:R-:W-:-:S04]  /*0940*/  FFMA R5, R20, R22, R5 ;  /* 0x0000001614057223 */ /* 0x002fc80000000005 */
[----:B--2---:R-:W-:-:S04]  /*0950*/  FFMA R5, R24, R26, R5 ;  /* 0x0000001a18057223 */ /* 0x004fc80000000005 */
[----:B---3--:R-:W-:-:S07]  /*0960*/  FFMA R16, R28, R19, R5 ;  /* 0x000000131c107223 */ /* 0x008fce0000000005 */
.L_x_10:
[----:B------:R-:W-:Y:S05]  /*0970*/  @!P2 BRA `(.L_x_7) ;  /* 0x00000000005ca947 */ /* 0x000fea0003800000 */
[----:B------:R-:W-:Y:S02]  /*0980*/  ISETP.NE.AND P1, PT, R12, 0x1, PT ;  /* 0x000000010c00780c */ /* 0x000fe40003f25270 */
[----:B------:R-:W-:-:S11]  /*0990*/  LOP3.LUT P2, RZ, R17, 0x1, RZ, 0xc0, !PT ;  /* 0x0000000111ff7812 */ /* 0x000fd6000784c0ff */
[----:B------:R-:W-:Y:S05]  /*09a0*/  @!P1 BRA `(.L_x_11) ;  /* 0x0000000000309947 */ /* 0x000fea0003800000 */
[C---:B------:R-:W-:Y:S01]  /*09b0*/  IMAD R5, R2.reuse, R17, R6 ;  /* 0x0000001102057224 */ /* 0x040fe200078e0206 */
[----:B------:R-:W-:Y:S01]  /*09c0*/  IADD3 R3, PT, PT, R11, R2, RZ ;  /* 0x000000020b037210 */ /* 0x000fe20007ffe0ff */
[----:B------:R-:W-:Y:S02]  /*09d0*/  VIADD R2, R2, 0x2 ;  /* 0x0000000202027836 */ /* 0x000fe40000000000 */
[----:B------:R-:W-:Y:S01]  /*09e0*/  IMAD R4, R5, 0x4, R14 ;  /* 0x0000000405047824 */ /* 0x000fe200078e020e */
[----:B------:R-:W-:-:S04]  /*09f0*/  LEA R3, R3, UR5, 0x2 ;  /* 0x0000000503037c11 */ /* 0x000fc8000f8e10ff */
[----:B0-----:R-:W-:Y:S01]  /*0a00*/  LEA R19, R17, R4, 0x2 ;  /* 0x0000000411137211 */ /* 0x001fe200078e10ff */
[----:B------:R-:W-:Y:S04]  /*0a10*/  LDS R18, [R4] ;  /* 0x0000000004127984 */ /* 0x000fe80000000800 */
[----:B------:R-:W0:Y:S04]  /*0a20*/  LDS R5, [R3] ;  /* 0x0000000003057984 */ /* 0x000e280000000800 */
[----:B------:R-:W-:Y:S04]  /*0a30*/  LDS R20, [R3+0x4] ;  /* 0x0000040003147984 */ /* 0x000fe80000000800 */
[----:B------:R-:W1:Y:S01]  /*0a40*/  LDS R19, [R19] ;  /* 0x0000000013137984 */ /* 0x000e620000000800 */
[----:B0-----:R-:W-:-:S04]  /*0a50*/  FFMA R5, R5, R18, R16 ;  /* 0x0000001205057223 */ /* 0x001fc80000000010 */
[----:B-1----:R-:W-:-:S07]  /*0a60*/  FFMA R16, R20, R19, R5 ;  /* 0x0000001314107223 */ /* 0x002fce0000000005 */
.L_x_11:
[----:B------:R-:W-:Y:S05]  /*0a70*/  @!P2 BRA `(.L_x_7) ;  /* 0x00000000001ca947 */ /* 0x000fea0003800000 */
[----:B------:R-:W-:Y:S01]  /*0a80*/  IMAD R17, R2, R17, R6 ;  /* 0x0000001102117224 */ /* 0x000fe200078e0206 */
[----:B------:R-:W-:-:S03]  /*0a90*/  IADD3 R2, PT, PT, R11, R2, RZ ;  /* 0x000000020b027210 */ /* 0x000fc60007ffe0ff */
[----:B------:R-:W-:Y:S01]  /*0aa0*/  IMAD R17, R17, 0x4, R14 ;  /* 0x0000000411117824 */ /* 0x000fe200078e020e */
[----:B------:R-:W-:-:S05]  /*0ab0*/  LEA R2, R2, UR5, 0x2 ;  /* 0x0000000502027c11 */ /* 0x000fca000f8e10ff */
[----:B------:R-:W-:Y:S04]  /*0ac0*/  LDS R3, [R2] ;  /* 0x0000000002037984 */ /* 0x000fe80000000800 */
[----:B------:R-:W1:Y:S02]  /*0ad0*/  LDS R17, [R17] ;  /* 0x0000000011117984 */ /* 0x000e640000000800 */
[----:B-1----:R-:W-:-:S07]  /*0ae0*/  FFMA R16, R3, R17, R16 ;  /* 0x0000001103107223 */ /* 0x002fce0000000010 */
.L_x_7:
[----:B------:R-:W-:Y:S06]  /*0af0*/  BAR.SYNC.DEFER_BLOCKING 0x0 ;  /* 0x0000000000007b1d */ /* 0x000fec0000010000 */
[----:B------:R-:W-:Y:S05]  /*0b00*/  @P0 BRA `(.L_x_12) ;  /* 0xfffffff8000c0947 */ /* 0x000fea000383ffff */
.L_x_6:
[----:B------:R-:W1:Y:S01]  /*0b10*/  LDCU UR4, c[0x0][0x3a4] ;  /* 0x00007480ff0477ac */ /* 0x000e620008000800 */
[----:B------:R-:W2:Y:S01]  /*0b20*/  LDCU UR5, c[0x0][0x398] ;  /* 0x00007300ff0577ac */ /* 0x000ea20008000800 */
[----:B-1----:R-:W-:-:S04]  /*0b30*/  ISETP.GE.AND P0, PT, R9, UR4, PT ;  /* 0x0000000409007c0c */ /* 0x002fc8000bf06270 */
[----:B--2---:R-:W-:-:S13]  /*0b40*/  ISETP.GE.OR P0, PT, R8, UR5, P0 ;  /* 0x0000000508007c0c */ /* 0x004fda0008706670 */
[----:B------:R-:W-:Y:S05]  /*0b50*/  @P0 EXIT ;  /* 0x000000000000094d */ /* 0x000fea0003800000 */
[----:B------:R-:W1:Y:S01]  /*0b60*/  LDC.64 R2, c[0x0][0x390] ;  /* 0x0000e400ff027b82 */ /* 0x000e620000000a00 */
[----:B------:R-:W-:-:S04]  /*0b70*/  IMAD R9, R8, UR4, R9 ;  /* 0x0000000408097c24 */ /* 0x000fc8000f8e0209 */
[----:B-1----:R-:W-:-:S05]  /*0b80*/  IMAD.WIDE R2, R9, 0x4, R2 ;  /* 0x0000000409027825 */ /* 0x002fca00078e0202 */
[----:B------:R-:W-:Y:S01]  /*0b90*/  STG.E desc[UR6][R2.64], R16 ;  /* 0x0000001002007986 */ /* 0x000fe2000c101906 */
[----:B------:R-:W-:Y:S05]  /*0ba0*/  EXIT ;  /* 0x000000000000794d */ /* 0x000fea0003800000 */
.L_x_13:
        /* <DEDUP_REMOVED lines=13> */
.L_x_21:


//--------------------- .text._Z4gemmPfS_S_iiii   --------------------------
	.section	.text._Z4gemmPfS_S_iiii,"ax",@progbits
	.align	128
        .global         _Z4gemmPfS_S_iiii
        .type           _Z4gemmPfS_S_iiii,@function
        .size           _Z4gemmPfS_S_iiii,(.L_x_22 - _Z4gemmPfS_S_iiii)
        .other          _Z4gemmPfS_S_iiii,@"STO_CUDA_ENTRY STV_DEFAULT"
_Z4gemmPfS_S_iiii:
.text._Z4gemmPfS_S_iiii:
[----:B------:R-:W-:Y:S01]  /*0000*/  LDC R1, c[0x0][0x37c] ;  /* 0x0000df00ff017b82 */ /* 0x000fe20000000800 */
[----:B------:R-:W0:Y:S07]  /*0010*/  S2R R5, SR_TID.Y ;  /* 0x0000000000057919 */ /* 0x000e2e0000002200 */
[----:B------:R-:W1:Y:S01]  /*0020*/  LDC R14, c[0x0][0x360] ;  /* 0x0000d800ff0e7b82 */ /* 0x000e620000000800 */
[----:B------:R-:W2:Y:S01]  /*0030*/  LDCU UR6, c[0x0][0x398] ;  /* 0x00007300ff0677ac */ /* 0x000ea20008000800 */
[----:B------:R-:W1:Y:S06]  /*0040*/  S2R R3, SR_TID.X ;  /* 0x0000000000037919 */ /* 0x000e6c0000002100 */
[----:B------:R-:W0:Y:S08]  /*0050*/  S2UR UR5, SR_CTAID.Y ;  /* 0x00000000000579c3 */ /* 0x000e300000002600 */
[----:B------:R-:W0:Y:S08]  /*0060*/  LDC R0, c[0x0][0x364] ;  /* 0x0000d900ff007b82 */ /* 0x000e300000000800 */
[----:B------:R-:W1:Y:S08]  /*0070*/  S2UR UR4, SR_CTAID.X ;  /* 0x00000000000479c3 */ /* 0x000e700000002500 */
[----:B------:R-:W3:Y:S01]  /*0080*/  LDC R15, c[0x0][0x3a4] ;  /* 0x0000e900ff0f7b82 */ /* 0x000ee20000000800 */
[----:B0-----:R-:W-:-:S02]  /*0090*/  IMAD R0, R0, UR5, R5 ;  /* 0x0000000500007c24 */ /* 0x001fc4000f8e0205 */
[----:B-1----:R-:W-:-:S03]  /*00a0*/  IMAD R14, R14, UR4, R3 ;  /* 0x000000040e0e7c24 */ /* 0x002fc6000f8e0203 */
[----:B---3--:R-:W-:-:S04]  /*00b0*/  ISETP.GE.AND P0, PT, R0, R15, PT ;  /* 0x0000000f0000720c */ /* 0x008fc80003f06270 */
[----:B--2---:R-:W-:-:S13]  /*00c0*/  ISETP.GE.OR P0, PT, R14, UR6, P0 ;  /* 0x000000060e007c0c */ /* 0x004fda0008706670 */
[----:B------:R-:W-:Y:S05]  /*00d0*/  @P0 EXIT ;  /* 0x000000000000094d */ /* 0x000fea0003800000 */
[----:B------:R-:W0:Y:S01]  /*00e0*/  LDC R17, c[0x0][0x39c] ;  /* 0x0000e700ff117b82 */ /* 0x000e220000000800 */
[----:B------:R-:W1:Y:S01]  /*00f0*/  LDCU.64 UR6, c[0x0][0x358] ;  /* 0x00006b00ff0677ac */ /* 0x000e620008000a00 */
[----:B------:R-:W-:Y:S01]  /*0100*/  HFMA2 R26, -RZ, RZ, 0, 0 ;  /* 0x00000000ff1a7431 */ /* 0x000fe200000001ff */
[----:B0-----:R-:W-:-:S13]  /*0110*/  ISETP.GE.AND P0, PT, R17, 0x1, PT ;  /* 0x000000011100780c */ /* 0x001fda0003f06270 */
[----:B-1----:R-:W-:Y:S05]  /*0120*/  @!P0 BRA `(.L_x_14) ;  /* 0x0000000400b88947 */ /* 0x002fea0003800000 */
[C---:B------:R-:W-:Y:S01]  /*0130*/  ISETP.GE.U32.AND P1, PT, R17.reuse, 0x8, PT ;  /* 0x000000081100780c */ /* 0x040fe20003f26070 */
[----:B------:R-:W-:Y:S01]  /*0140*/  IMAD R18, R14, R17, RZ ;  /* 0x000000110e127224 */ /* 0x000fe200078e02ff */
[----:B------:R-:W-:Y:S02]  /*0150*/  LOP3.LUT R25, R17, 0x7, RZ, 0xc0, !PT ;  /* 0x0000000711197812 */ /* 0x000fe400078ec0ff */
[----:B------:R-:W-:Y:S02]  /*0160*/  MOV R26, RZ ;  /* 0x000000ff001a7202 */ /* 0x000fe40000000f00 */
[----:B------:R-:W-:Y:S02]  /*0170*/  ISETP.NE.AND P0, PT, R25, RZ, PT ;  /* 0x000000ff1900720c */ /* 0x000fe40003f05270 */
[----:B------:R-:W-:-:S05]  /*0180*/  MOV R19, RZ ;  /* 0x000000ff00137202 */ /* 0x000fca0000000f00 */
[----:B------:R-:W-:Y:S06]  /*0190*/  @!P1 BRA `(.L_x_15) ;  /* 0x0000000000c49947 */ /* 0x000fec0003800000 */
[----:B------:R-:W0:Y:S01]  /*01a0*/  LDCU.64 UR4, c[0x0][0x380] ;  /* 0x00007000ff0477ac */ /* 0x000e220008000a00 */
[----:B------:R-:W-:Y:S02]  /*01b0*/  LOP3.LUT R19, R17, 0x7ffffff8, RZ, 0xc0, !PT ;  /* 0x7ffffff811137812 */ /* 0x000fe400078ec0ff */
[----:B------:R-:W-:Y:S02]  /*01c0*/  MOV R26, RZ ;  /* 0x000000ff001a7202 */ /* 0x000fe40000000f00 */
[----:B------:R-:W-:Y:S02]  /*01d0*/  MOV R16, R18 ;  /* 0x0000001200107202 */ /* 0x000fe40000000f00 */
[----:B------:R-:W-:Y:S02]  /*01e0*/  MOV R22, R0 ;  /* 0x0000000000167202 */ /* 0x000fe40000000f00 */
[----:B------:R-:W-:Y:S01]  /*01f0*/  IADD3 R20, PT, PT, -R19, RZ, RZ ;  /* 0x000000ff13147210 */ /* 0x000fe20007ffe1ff */
[----:B0-----:R-:W-:-:S04]  /*0200*/  UIADD3 UR4, UP0, UPT, UR4, 0x10, URZ ;  /* 0x0000001004047890 */ /* 0x001fc8000ff1e0ff */
[----:B------:R-:W-:-:S12]  /*0210*/  UIADD3.X UR5, UPT, UPT, URZ, UR5, URZ, UP0, !UPT ;  /* 0x00000005ff057290 */ /* 0x000fd800087fe4ff */
.L_x_16:
[----:B------:R-:W0:Y:S01]  /*0220*/  LDC.64 R12, c[0x0][0x388] ;  /* 0x0000e200ff0c7b82 */ /* 0x000e220000000a00 */
[----:B------:R-:W-:Y:S02]  /*0230*/  MOV R2, UR4 ;  /* 0x0000000400027c02 */ /* 0x000fe40008000f00 */
[----:B------:R-:W-:-:S03]  /*0240*/  MOV R3, UR5 ;  /* 0x0000000500037c02 */ /* 0x000fc60008000f00 */
[----:B------:R-:W-:-:S05]  /*0250*/  IMAD.WIDE R2, R16, 0x4, R2 ;  /* 0x0000000410027825 */ /* 0x000fca00078e0202 */
[----:B------:R-:W2:Y:S04]  /*0260*/  LDG.E R21, desc[UR6][R2.64+-0x10] ;  /* 0xfffff00602157981 */ /* 0x000ea8000c1e1900 */
[----:B------:R-:W3:Y:S04]  /*0270*/  LDG.E R23, desc[UR6][R2.64+-0xc] ;  /* 0xfffff40602177981 */ /* 0x000ee8000c1e1900 */
[----:B------:R-:W4:Y:S01]  /*0280*/  LDG.E R29, desc[UR6][R2.64+-0x8] ;  /* 0xfffff806021d7981 */ /* 0x000f22000c1e1900 */
[----:B0-----:R-:W-:-:S05]  /*0290*/  IMAD.WIDE R12, R22, 0x4, R12 ;  /* 0x00000004160c7825 */ /* 0x001fca00078e020c */
[----:B------:R0:W2:Y:S01]  /*02a0*/  LDG.E R24, desc[UR6][R12.64] ;  /* 0x000000060c187981 */ /* 0x0000a2000c1e1900 */
[----:B------:R-:W-:-:S04]  /*02b0*/  IMAD.WIDE R10, R15, 0x4, R12 ;  /* 0x000000040f0a7825 */ /* 0x000fc800078e020c */
[C---:B------:R-:W-:Y:S02]  /*02c0*/  IMAD.WIDE R4, R15.reuse, 0x4, R10 ;  /* 0x000000040f047825 */ /* 0x040fe400078e020a */
[----:B------:R-:W3:Y:S02]  /*02d0*/  LDG.E R10, desc[UR6][R10.64] ;  /* 0x000000060a0a7981 */ /* 0x000ee4000c1e1900 */
[C---:B------:R-:W-:Y:S02]  /*02e0*/  IMAD.WIDE R6, R15.reuse, 0x4, R4 ;  /* 0x000000040f067825 */ /* 0x040fe400078e0204 */
[----:B------:R1:W4:Y:S02]  /*02f0*/  LDG.E R28, desc[UR6][R4.64] ;  /* 0x00000006041c7981 */ /* 0x000324000c1e1900 */
[C---:B------:R-:W-:Y:S02]  /*0300*/  IMAD.WIDE R8, R15.reuse, 0x4, R6 ;  /* 0x000000040f087825 */ /* 0x040fe400078e0206 */
[----:B------:R-:W5:Y:S02]  /*0310*/  LDG.E R6, desc[UR6][R6.64] ;  /* 0x0000000606067981 */ /* 0x000f64000c1e1900 */
[----:B0-----:R-:W-:-:S05]  /*0320*/  IMAD.WIDE R12, R15, 0x4, R8 ;  /* 0x000000040f0c7825 */ /* 0x001fca00078e0208 */
[----:B------:R-:W5:Y:S04]  /*0330*/  LDG.E R11, desc[UR6][R12.64] ;  /* 0x000000060c0b7981 */ /* 0x000f68000c1e1900 */
[----:B------:R-:W5:Y:S04]  /*0340*/  LDG.E R7, desc[UR6][R8.64] ;  /* 0x0000000608077981 */ /* 0x000f68000c1e1900 */
[----:B------:R-:W5:Y:S04]  /*0350*/  LDG.E R9, desc[UR6][R2.64+-0x4] ;  /* 0xfffffc0602097981 */ /* 0x000f68000c1e1900 */
[----:B------:R-:W5:Y:S01]  /*0360*/  LDG.E R8, desc[UR6][R2.64+0x8] ;  /* 0x0000080602087981 */ /* 0x000f62000c1e1900 */
[----:B--2---:R-:W-:Y:S01]  /*0370*/  FFMA R24, R21, R24, R26 ;  /* 0x0000001815187223 */ /* 0x004fe2000000001a */
[----:B------:R-:W-:-:S02]  /*0380*/  IMAD.WIDE R26, R15, 0x4, R12 ;  /* 0x000000040f1a7825 */ /* 0x000fc400078e020c */
[----:B------:R-:W2:Y:S04]  /*0390*/  LDG.E R21, desc[UR6][R2.64] ;  /* 0x0000000602157981 */ /* 0x000ea8000c1e1900 */
[----:B------:R-:W2:Y:S01]  /*03a0*/  LDG.E R12, desc[UR6][R2.64+0x4] ;  /* 0x00000406020c7981 */ /* 0x000ea2000c1e1900 */
[----:B-1----:R-:W-:-:S03]  /*03b0*/  IMAD.WIDE R4, R15, 0x4, R26 ;  /* 0x000000040f047825 */ /* 0x002fc600078e021a */
[----:B------:R-:W2:Y:S04]  /*03c0*/  LDG.E R13, desc[UR6][R2.64+0xc] ;  /* 0x00000c06020d7981 */ /* 0x000ea8000c1e1900 */
[----:B------:R-:W2:Y:S04]  /*03d0*/  LDG.E R4, desc[UR6][R4.64] ;  /* 0x0000000604047981 */ /* 0x000ea8000c1e1900 */
[----:B------:R-:W2:Y:S01]  /*03e0*/  LDG.E R3, desc[UR6][R26.64] ;  /* 0x000000061a037981 */ /* 0x000ea2000c1e1900 */
[----:B---3--:R-:W-:Y:S01]  /*03f0*/  FFMA R10, R23, R10, R24 ;  /* 0x0000000a170a7223 */ /* 0x008fe20000000018 */
[----:B------:R-:W-:-:S03]  /*0400*/  IADD3 R20, PT, PT, R20, 0x8, RZ ;  /* 0x0000000814147810 */ /* 0x000fc60007ffe0ff */
[----:B----4-:R-:W-:Y:S01]  /*0410*/  FFMA R10, R29, R28, R10 ;  /* 0x0000001c1d0a7223 */ /* 0x010fe2000000000a */
[----:B------:R-:W-:Y:S02]  /*0420*/  ISETP.NE.AND P1, PT, R20, RZ, PT ;  /* 0x000000ff1400720c */ /* 0x000fe40003f25270 */
[----:B------:R-:W-:Y:S01]  /*0430*/  LEA R22, R15, R22, 0x3 ;  /* 0x000000160f167211 */ /* 0x000fe200078e18ff */
[----:B-----5:R-:W-:Y:S01]  /*0440*/  FFMA R6, R9, R6, R10 ;  /* 0x0000000609067223 */ /* 0x020fe2000000000a */
[----:B------:R-:W-:-:S03]  /*0450*/  IADD3 R16, PT, PT, R16, 0x8, RZ ;  /* 0x0000000810107810 */ /* 0x000fc60007ffe0ff */
[----:B--2---:R-:W-:-:S04]  /*0460*/  FFMA R7, R21, R7, R6 ;  /* 0x0000000715077223 */ /* 0x004fc80000000006 */
[----:B------:R-:W-:-:S04]  /*0470*/  FFMA R7, R12, R11, R7 ;  /* 0x0000000b0c077223 */ /* 0x000fc80000000007 */
[----:B------:R-:W-:-:S04]  /*0480*/  FFMA R8, R8, R3, R7 ;  /* 0x0000000308087223 */ /* 0x000fc80000000007 */
[----:B------:R-:W-:Y:S01]  /*0490*/  FFMA R26, R13, R4, R8 ;  /* 0x000000040d1a7223 */ /* 0x000fe20000000008 */
[----:B------:R-:W-:Y:S06]  /*04a0*/  @P1 BRA `(.L_x_16) ;  /* 0xfffffffc005c1947 */ /* 0x000fec000383ffff */
.L_x_15:
[----:B------:R-:W-:Y:S05]  /*04b0*/  @!P0 BRA `(.L_x_14) ;  /* 0x0000000000d48947 */ /* 0x000fea0003800000 */
[----:B------:R-:W-:Y:S02]  /*04c0*/  ISETP.GE.U32.AND P0, PT, R25, 0x4, PT ;  /* 0x000000041900780c */ /* 0x000fe40003f06070 */
[----:B------:R-:W-:-:S04]  /*04d0*/  LOP3.LUT R12, R17, 0x3, RZ, 0xc0, !PT ;  /* 0x00000003110c7812 */ /* 0x000fc800078ec0ff */
[----:B------:R-:W-:-:S07]  /*04e0*/  ISETP.NE.AND P1, PT, R12, RZ, PT ;  /* 0x000000ff0c00720c */ /* 0x000fce0003f25270 */
[----:B------:R-:W-:Y:S06]  /*04f0*/  @!P0 BRA `(.L_x_17) ;  /* 0x0000000000588947 */ /* 0x000fec0003800000 */
[----:B------:R-:W0:Y:S01]  /*0500*/  LDC.64 R8, c[0x0][0x388] ;  /* 0x0000e200ff087b82 */ /* 0x000e220000000a00 */
[----:B------:R-:W-:Y:S01]  /*0510*/  IMAD R7, R19, R15, R0 ;  /* 0x0000000f13077224 */ /* 0x000fe200078e0200 */
[----:B------:R-:W-:-:S06]  /*0520*/  IADD3 R5, PT, PT, R18, R19, RZ ;  /* 0x0000001312057210 */ /* 0x000fcc0007ffe0ff */
[----:B------:R-:W1:Y:S01]  /*0530*/  LDC.64 R2, c[0x0][0x380] ;  /* 0x0000e000ff027b82 */ /* 0x000e620000000a00 */
[----:B0-----:R-:W-:-:S04]  /*0540*/  IMAD.WIDE R8, R7, 0x4, R8 ;  /* 0x0000000407087825 */ /* 0x001fc800078e0208 */
[----:B------:R-:W-:Y:S02]  /*0550*/  IMAD.WIDE R10, R15, 0x4, R8 ;  /* 0x000000040f0a7825 */ /* 0x000fe400078e0208 */
[----:B------:R-:W2:Y:S02]  /*0560*/  LDG.E R8, desc[UR6][R8.64] ;  /* 0x0000000608087981 */ /* 0x000ea4000c1e1900 */
[----:B-1----:R-:W-:-:S04]  /*0570*/  IMAD.WIDE R2, R5, 0x4, R2 ;  /* 0x0000000405027825 */ /* 0x002fc800078e0202 */
[C---:B------:R-:W-:Y:S01]  /*0580*/  IMAD.WIDE R4, R15.reuse, 0x4, R10 ;  /* 0x000000040f047825 */ /* 0x040fe200078e020a */
[----:B------:R-:W2:Y:S04]  /*0590*/  LDG.E R13, desc[UR6][R2.64] ;  /* 0x00000006020d7981 */ /* 0x000ea8000c1e1900 */
[----:B------:R-:W3:Y:S01]  /*05a0*/  LDG.E R10, desc[UR6][R10.64] ;  /* 0x000000060a0a7981 */ /* 0x000ee2000c1e1900 */
[----:B------:R-:W-:-:S03]  /*05b0*/  IMAD.WIDE R6, R15, 0x4, R4 ;  /* 0x000000040f067825 */ /* 0x000fc600078e0204 */
[----:B------:R-:W3:Y:S04]  /*05c0*/  LDG.E R16, desc[UR6][R2.64+0x4] ;  /* 0x0000040602107981 */ /* 0x000ee8000c1e1900 */
[----:B------:R-:W4:Y:S04]  /*05d0*/  LDG.E R21, desc[UR6][R4.64] ;  /* 0x0000000604157981 */ /* 0x000f28000c1e1900 */
[----:B------:R-:W4:Y:S04]  /*05e0*/  LDG.E R20, desc[UR6][R2.64+0x8] ;  /* 0x0000080602147981 */ /* 0x000f28000c1e1900 */
[----:B------:R-:W5:Y:S04]  /*05f0*/  LDG.E R22, desc[UR6][R2.64+0xc] ;  /* 0x00000c0602167981 */ /* 0x000f68000c1e1900 */
[----:B------:R-:W5:Y:S01]  /*0600*/  LDG.E R6, desc[UR6][R6.64] ;  /* 0x0000000606067981 */ /* 0x000f62000c1e1900 */
[----:B------:R-:W-:Y:S01]  /*0610*/  IADD3 R19, PT, PT, R19, 0x4, RZ ;  /* 0x0000000413137810 */ /* 0x000fe20007ffe0ff */
[----:B--2---:R-:W-:-:S04]  /*0620*/  FFMA R13, R13, R8, R26 ;  /* 0x000000080d0d7223 */ /* 0x004fc8000000001a */
[----:B---3--:R-:W-:-:S04]  /*0630*/  FFMA R13, R16, R10, R13 ;  /* 0x0000000a100d7223 */ /* 0x008fc8000000000d */
[----:B----4-:R-:W-:-:S04]  /*0640*/  FFMA R13, R20, R21, R13 ;  /* 0x00000015140d7223 */ /* 0x010fc8000000000d */
[----:B-----5:R-:W-:-:S07]  /*0650*/  FFMA R26, R22, R6, R13 ;  /* 0x00000006161a7223 */ /* 0x020fce000000000d */
.L_x_17:
[----:B------:R-:W-:Y:S05]  /*0660*/  @!P1 BRA `(.L_x_14) ;  /* 0x0000000000689947 */ /* 0x000fea0003800000 */
[----:B------:R-:W0:Y:S01]  /*0670*/  LDC.64 R8, c[0x0][0x388] ;  /* 0x0000e200ff087b82 */ /* 0x000e220000000a00 */
[----:B------:R-:W-:Y:S02]  /*0680*/  ISETP.NE.AND P0, PT, R12, 0x1, PT ;  /* 0x000000010c00780c */ /* 0x000fe40003f05270 */
[----:B------:R-:W-:-:S04]  /*0690*/  LOP3.LUT R17, R17, 0x1, RZ, 0xc0, !PT ;  /* 0x0000000111117812 */ /* 0x000fc800078ec0ff */
[----:B------:R-:W-:Y:S01]  /*06a0*/  ISETP.NE.U32.AND P1, PT, R17, 0x1, PT ;  /* 0x000000011100780c */ /* 0x000fe20003f25070 */
[----:B------:R-:W1:Y:S06]  /*06b0*/  LDC.64 R6, c[0x0][0x380] ;  /* 0x0000e000ff067b82 */ /* 0x000e6c0000000a00 */
[C---:B------:R-:W-:Y:S01]  /*06c0*/  @P0 IMAD R13, R19.reuse, R15, R0 ;  /* 0x0000000f130d0224 */ /* 0x040fe200078e0200 */
[----:B------:R-:W-:Y:S01]  /*06d0*/  @P0 IADD3 R11, PT, PT, R18, R19, RZ ;  /* 0x00000013120b0210 */ /* 0x000fe20007ffe0ff */
[----:B------:R-:W2:Y:S01]  /*06e0*/  LDC.64 R4, c[0x0][0x380] ;  /* 0x0000e000ff047b82 */ /* 0x000ea20000000a00 */
[----:B------:R-:W-:-:S07]  /*06f0*/  @P0 IADD3 R19, PT, PT, R19, 0x2, RZ ;  /* 0x0000000213130810 */ /* 0x000fce0007ffe0ff */
[----:B------:R-:W3:Y:S01]  /*0700*/  LDC.64 R2, c[0x0][0x388] ;  /* 0x0000e200ff027b82 */ /* 0x000ee20000000a00 */
[----:B0-----:R-:W-:Y:S01]  /*0710*/  @P0 IMAD.WIDE R8, R13, 0x4, R8 ;  /* 0x000000040d080825 */ /* 0x001fe200078e0208 */
[----:B------:R-:W-:-:S03]  /*0720*/  @!P1 IADD3 R13, PT, PT, R18, R19, RZ ;  /* 0x00000013120d9210 */ /* 0x000fc60007ffe0ff */
[----:B------:R-:W-:Y:S01]  /*0730*/  @!P1 IMAD R19, R19, R15, R0 ;  /* 0x0000000f13139224 */ /* 0x000fe200078e0200 */
[----:B------:R-:W4:Y:S01]  /*0740*/  @P0 LDG.E R12, desc[UR6][R8.64] ;  /* 0x00000006080c0981 */ /* 0x000f22000c1e1900 */
[----:B-1----:R-:W-:-:S04]  /*0750*/  @P0 IMAD.WIDE R6, R11, 0x4, R6 ;  /* 0x000000040b060825 */ /* 0x002fc800078e0206 */
[----:B------:R-:W-:Y:S01]  /*0760*/  @P0 IMAD.WIDE R10, R15, 0x4, R8 ;  /* 0x000000040f0a0825 */ /* 0x000fe200078e0208 */
[----:B------:R-:W4:Y:S03]  /*0770*/  @P0 LDG.E R17, desc[UR6][R6.64] ;  /* 0x0000000606110981 */ /* 0x000f26000c1e1900 */
[----:B--2---:R-:W-:Y:S01]  /*0780*/  @!P1 IMAD.WIDE R4, R13, 0x4, R4 ;  /* 0x000000040d049825 */ /* 0x004fe200078e0204 */
[----:B------:R-:W2:Y:S04]  /*0790*/  @P0 LDG.E R21, desc[UR6][R6.64+0x4] ;  /* 0x0000040606150981 */ /* 0x000ea8000c1e1900 */
[----:B------:R-:W2:Y:S01]  /*07a0*/  @P0 LDG.E R10, desc[UR6][R10.64] ;  /* 0x000000060a0a0981 */ /* 0x000ea2000c1e1900 */
[----:B---3--:R-:W-:-:S03]  /*07b0*/  @!P1 IMAD.WIDE R2, R19, 0x4, R2 ;  /* 0x0000000413029825 */ /* 0x008fc600078e0202 */
[----:B------:R-:W3:Y:S04]  /*07c0*/  @!P1 LDG.E R5, desc[UR6][R4.64] ;  /* 0x0000000604059981 */ /* 0x000ee8000c1e1900 */
[----:B------:R-:W3:Y:S01]  /*07d0*/  @!P1 LDG.E R2, desc[UR6][R2.64] ;  /* 0x0000000602029981 */ /* 0x000ee2000c1e1900 */
[----:B----4-:R-:W-:-:S04]  /*07e0*/  @P0 FFMA R12, R17, R12, R26 ;  /* 0x0000000c110c0223 */ /* 0x010fc8000000001a */
[----:B--2---:R-:W-:-:S04]  /*07f0*/  @P0 FFMA R26, R21, R10, R12 ;  /* 0x0000000a151a0223 */ /* 0x004fc8000000000c */
[----:B---3--:R-:W-:-:S07]  /*0800*/  @!P1 FFMA R26, R5, R2, R26 ;  /* 0x00000002051a9223 */ /* 0x008fce000000001a */
.L_x_14:
[----:B------:R-:W0:Y:S01]  /*0810*/  LDC.64 R2, c[0x0][0x390] ;  /* 0x0000e400ff027b82 */ /* 0x000e220000000a00 */
[----:B------:R-:W-:-:S04]  /*0820*/  IMAD R15, R14, R15, R0 ;  /* 0x0000000f0e0f7224 */ /* 0x000fc800078e0200 */
[----:B0-----:R-:W-:-:S05]  /*0830*/  IMAD.WIDE R2, R15, 0x4, R2 ;  /* 0x000000040f027825 */ /* 0x001fca00078e0202 */
[----:B------:R-:W-:Y:S01]  /*0840*/  STG.E desc[UR6][R2.64], R26 ;  /* 0x0000001a02007986 */ /* 0x000fe2000c101906 */
[----:B------:R-:W-:Y:S05]  /*0850*/  EXIT ;  /* 0x000000000000794d */ /* 0x000fea0003800000 */
.L_x_18:
        /* <DEDUP_REMOVED lines=10> */
.L_x_22:


//--------------------- .nv.shared._Z9wmma_gemmP6__halfS0_Pfiii --------------------------
	.section	.nv.shared._Z9wmma_gemmP6__halfS0_Pfiii,"aw",@nobits
	.sectionflags	@""
	.align	16
	.zero		1024


//--------------------- .nv.shared.reserved.0     --------------------------
	.section	.nv.shared.reserved.0,"aw",@nobits
	.weak		__nv_reservedSMEM_offset_0_alias
	.size		__nv_reservedSMEM_offset_0_alias, 0, 64
	.other		__nv_reservedSMEM_offset_0_alias,@"STO_CUDA_RESERVED_SHARED STV_DEFAULT"
__nv_reservedSMEM_offset_0_alias:
	.zero		0
	.zero		64


//--------------------- .nv.shared._Z17convertFP32ToFP16PfP6__halfi --------------------------
	.section	.nv.shared._Z17convertFP32ToFP16PfP6__halfi,"aw",@nobits
	.sectionflags	@""
	.align	16
	.zero		1024


//--------------------- .nv.shared._Z10tiled_gemmPfS_S_iiiii --------------------------
	.section	.nv.shared._Z10tiled_gemmPfS_S_iiiii,"aw",@nobits
	.sectionflags	@""
	.align	16
	.zero		1024


//--------------------- .nv.shared._Z4gemmPfS_S_iiii --------------------------
	.section	.nv.shared._Z4gemmPfS_S_iiii,"aw",@nobits
	.sectionflags	@""
	.align	16
	.zero		1024


//--------------------- .nv.constant0._Z9wmma_gemmP6__halfS0_Pfiii --------------------------
	.section	.nv.constant0._Z9wmma_gemmP6__halfS0_Pfiii,"a",@progbits
	.sectionflags	@""
	.align	4
.nv.constant0._Z9wmma_gemmP6__halfS0_Pfiii:
	.zero		932


//--------------------- .nv.constant0._Z17convertFP32ToFP16PfP6__halfi --------------------------
	.section	.nv.constant0._Z17convertFP32ToFP16PfP6__halfi,"a",@progbits
	.sectionflags	@""
	.align	4
.nv.constant0._Z17convertFP32ToFP16PfP6__halfi:
	.zero		916


//--------------------- .nv.constant0._Z10tiled_gemmPfS_S_iiiii --------------------------
	.section	.nv.constant0._Z10tiled_gemmPfS_S_iiiii,"a",@progbits
	.sectionflags	@""
	.align	4
.nv.constant0._Z10tiled_gemmPfS_S_iiiii:
	.zero		940


//--------------------- .nv.constant0._Z4gemmPfS_S_iiii --------------------------
	.section	.nv.constant0._Z4gemmPfS_S_iiii,"a",@progbits
	.sectionflags	@""
	.align	4
.nv.constant0._Z4gemmPfS_S_iiii:
	.zero		936


//--------------------- SYMBOLS --------------------------

	.type		.nv.reservedSmem.offset0,@object
	.size		.nv.reservedSmem.offset0,0x4
	.type		.nv.reservedSmem.cap,@object
	.size		.nv.reservedSmem.cap,0x4
